//
// Generated by NVIDIA NVVM Compiler
//
// Compiler Build ID: CL-36424714
// Cuda compilation tools, release 13.0, V13.0.88
// Based on NVVM 20.0.0
//

.version 9.0
.target sm_100
.address_size 64

	// .globl	_Z36treeReductionGridStridedKernelPaddedILi8EEvjPKiPx
.extern .shared .align 16 .b8 warp_partial_sum[];

.visible .entry _Z36treeReductionGridStridedKernelPaddedILi8EEvjPKiPx(
	.param .u32 _Z36treeReductionGridStridedKernelPaddedILi8EEvjPKiPx_param_0,
	.param .u64 .ptr .align 1 _Z36treeReductionGridStridedKernelPaddedILi8EEvjPKiPx_param_1,
	.param .u64 .ptr .align 1 _Z36treeReductionGridStridedKernelPaddedILi8EEvjPKiPx_param_2
)
{
	.reg .pred 	%p<23>;
	.reg .b32 	%r<51>;
	.reg .b64 	%rd<38>;

	ld.param.u32 	%r7, [_Z36treeReductionGridStridedKernelPaddedILi8EEvjPKiPx_param_0];
	ld.param.u64 	%rd11, [_Z36treeReductionGridStridedKernelPaddedILi8EEvjPKiPx_param_1];
	ld.param.u64 	%rd13, [_Z36treeReductionGridStridedKernelPaddedILi8EEvjPKiPx_param_2];
	cvta.to.global.u64 	%rd1, %rd13;
	mov.u32 	%r1, %tid.x;
	mov.u32 	%r8, %ctaid.x;
	shl.b32 	%r9, %r8, 8;
	add.s32 	%r50, %r9, %r1;
	setp.ge.u32 	%p1, %r50, %r7;
	mov.b64 	%rd36, 0;
	@%p1 bra 	$L__BB0_3;
	mov.u32 	%r10, %nctaid.x;
	shl.b32 	%r3, %r10, 8;
	cvta.to.global.u64 	%rd2, %rd11;
	mov.b64 	%rd36, 0;
$L__BB0_2:
	mul.wide.u32 	%rd15, %r50, 4;
	add.s64 	%rd16, %rd2, %rd15;
	ld.global.nc.u32 	%r11, [%rd16];
	cvt.s64.s32 	%rd17, %r11;
	add.s64 	%rd36, %rd36, %rd17;
	add.s32 	%r50, %r50, %r3;
	setp.lt.u32 	%p2, %r50, %r7;
	@%p2 bra 	$L__BB0_2;
$L__BB0_3:
	// begin inline asm
	mov.b64 {%r12,%r13}, %rd36;
	// end inline asm
	shfl.sync.down.b32	%r15|%p3, %r13, 16, 31, -1;
	shfl.sync.down.b32	%r14|%p4, %r12, 16, 31, -1;
	// begin inline asm
	mov.b64 %rd19, {%r14,%r15};
	// end inline asm
	add.s64 	%rd20, %rd19, %rd36;
	// begin inline asm
	mov.b64 {%r16,%r17}, %rd20;
	// end inline asm
	shfl.sync.down.b32	%r19|%p5, %r17, 8, 31, 65535;
	shfl.sync.down.b32	%r18|%p6, %r16, 8, 31, 65535;
	// begin inline asm
	mov.b64 %rd21, {%r18,%r19};
	// end inline asm
	add.s64 	%rd22, %rd21, %rd20;
	// begin inline asm
	mov.b64 {%r20,%r21}, %rd22;
	// end inline asm
	shfl.sync.down.b32	%r23|%p7, %r21, 4, 31, 255;
	shfl.sync.down.b32	%r22|%p8, %r20, 4, 31, 255;
	// begin inline asm
	mov.b64 %rd23, {%r22,%r23};
	// end inline asm
	add.s64 	%rd24, %rd23, %rd22;
	// begin inline asm
	mov.b64 {%r24,%r25}, %rd24;
	// end inline asm
	shfl.sync.down.b32	%r27|%p9, %r25, 2, 31, 15;
	shfl.sync.down.b32	%r26|%p10, %r24, 2, 31, 15;
	// begin inline asm
	mov.b64 %rd25, {%r26,%r27};
	// end inline asm
	add.s64 	%rd26, %rd25, %rd24;
	// begin inline asm
	mov.b64 {%r28,%r29}, %rd26;
	// end inline asm
	shfl.sync.down.b32	%r31|%p11, %r29, 1, 31, 3;
	shfl.sync.down.b32	%r30|%p12, %r28, 1, 31, 3;
	// begin inline asm
	mov.b64 %rd27, {%r30,%r31};
	// end inline asm
	add.s64 	%rd6, %rd27, %rd26;
	and.b32  	%r6, %r1, 31;
	setp.ne.s32 	%p13, %r6, 0;
	@%p13 bra 	$L__BB0_5;
	shr.u32 	%r32, %r1, 2;
	mov.u32 	%r33, warp_partial_sum;
	add.s32 	%r34, %r33, %r32;
	st.shared.u64 	[%r34], %rd6;
$L__BB0_5:
	bar.sync 	0;
	setp.gt.u32 	%p14, %r1, 31;
	@%p14 bra 	$L__BB0_9;
	setp.ne.s32 	%p15, %r6, 0;
	shl.b32 	%r47, %r6, 3;
	mov.u32 	%r48, warp_partial_sum;
	add.s32 	%r49, %r48, %r47;
	ld.shared.u64 	%rd28, [%r49];
	// begin inline asm
	mov.b64 {%r35,%r36}, %rd28;
	// end inline asm
	shfl.sync.down.b32	%r38|%p16, %r36, 4, 31, 255;
	shfl.sync.down.b32	%r37|%p17, %r35, 4, 31, 255;
	// begin inline asm
	mov.b64 %rd29, {%r37,%r38};
	// end inline asm
	add.s64 	%rd30, %rd29, %rd28;
	// begin inline asm
	mov.b64 {%r39,%r40}, %rd30;
	// end inline asm
	shfl.sync.down.b32	%r42|%p18, %r40, 2, 31, 15;
	shfl.sync.down.b32	%r41|%p19, %r39, 2, 31, 15;
	// begin inline asm
	mov.b64 %rd31, {%r41,%r42};
	// end inline asm
	add.s64 	%rd32, %rd31, %rd30;
	// begin inline asm
	mov.b64 {%r43,%r44}, %rd32;
	// end inline asm
	shfl.sync.down.b32	%r46|%p20, %r44, 1, 31, 3;
	shfl.sync.down.b32	%r45|%p21, %r43, 1, 31, 3;
	// begin inline asm
	mov.b64 %rd33, {%r45,%r46};
	// end inline asm
	add.s64 	%rd7, %rd33, %rd32;
	@%p15 bra 	$L__BB0_9;
	ld.global.u64 	%rd37, [%rd1];
$L__BB0_8:
	add.s64 	%rd34, %rd7, %rd37;
	atom.relaxed.global.cas.b64 	%rd10, [%rd1], %rd37, %rd34;
	setp.ne.s64 	%p22, %rd37, %rd10;
	mov.u64 	%rd37, %rd10;
	@%p22 bra 	$L__BB0_8;
$L__BB0_9:
	ret;

}
	// .globl	_Z31treeReductionBlockStridedKernelILi8EEvjPKiPx
.visible .entry _Z31treeReductionBlockStridedKernelILi8EEvjPKiPx(
	.param .u32 _Z31treeReductionBlockStridedKernelILi8EEvjPKiPx_param_0,
	.param .u64 .ptr .align 1 _Z31treeReductionBlockStridedKernelILi8EEvjPKiPx_param_1,
	.param .u64 .ptr .align 1 _Z31treeReductionBlockStridedKernelILi8EEvjPKiPx_param_2
)
{
	.reg .pred 	%p<31>;
	.reg .b32 	%r<143>;
	.reg .b64 	%rd<174>;

	ld.param.u32 	%r31, [_Z31treeReductionBlockStridedKernelILi8EEvjPKiPx_param_0];
	ld.param.u64 	%rd24, [_Z31treeReductionBlockStridedKernelILi8EEvjPKiPx_param_1];
	ld.param.u64 	%rd25, [_Z31treeReductionBlockStridedKernelILi8EEvjPKiPx_param_2];
	cvta.to.global.u64 	%rd1, %rd25;
	cvta.to.global.u64 	%rd2, %rd24;
	shr.u32 	%r32, %r31, 8;
	mov.u32 	%r1, %nctaid.x;
	div.u32 	%r33, %r32, %r1;
	shl.b32 	%r2, %r33, 8;
	mov.u32 	%r3, %ctaid.x;
	mov.u32 	%r4, %tid.x;
	mad.lo.s32 	%r5, %r2, %r3, %r4;
	add.s32 	%r6, %r5, %r2;
	mul.wide.u32 	%rd26, %r5, 4;
	add.s64 	%rd27, %rd2, %rd26;
	ld.global.nc.u32 	%r34, [%rd27];
	cvt.s64.s32 	%rd171, %r34;
	add.s32 	%r139, %r5, 256;
	setp.ge.u32 	%p1, %r139, %r6;
	@%p1 bra 	$L__BB1_14;
	add.s32 	%r35, %r5, 512;
	max.u32 	%r36, %r35, %r6;
	sub.s32 	%r37, %r36, %r5;
	add.s32 	%r38, %r37, -257;
	shr.u32 	%r39, %r38, 8;
	add.s32 	%r8, %r39, 1;
	and.b32  	%r9, %r8, 15;
	setp.lt.u32 	%p2, %r38, 3840;
	@%p2 bra 	$L__BB1_5;
	add.s32 	%r137, %r5, 2048;
	and.b32  	%r40, %r8, 33554416;
	neg.s32 	%r136, %r40;
$L__BB1_3:
	.pragma "nounroll";
	add.s32 	%r41, %r137, -1792;
	mul.wide.u32 	%rd29, %r41, 4;
	add.s64 	%rd30, %rd2, %rd29;
	ld.global.nc.u32 	%r42, [%rd30];
	cvt.s64.s32 	%rd31, %r42;
	add.s64 	%rd32, %rd171, %rd31;
	add.s32 	%r43, %r137, -1536;
	mul.wide.u32 	%rd33, %r43, 4;
	add.s64 	%rd34, %rd2, %rd33;
	ld.global.nc.u32 	%r44, [%rd34];
	cvt.s64.s32 	%rd35, %r44;
	add.s64 	%rd36, %rd32, %rd35;
	add.s32 	%r45, %r137, -1280;
	mul.wide.u32 	%rd37, %r45, 4;
	add.s64 	%rd38, %rd2, %rd37;
	ld.global.nc.u32 	%r46, [%rd38];
	cvt.s64.s32 	%rd39, %r46;
	add.s64 	%rd40, %rd36, %rd39;
	add.s32 	%r47, %r137, -1024;
	mul.wide.u32 	%rd41, %r47, 4;
	add.s64 	%rd42, %rd2, %rd41;
	ld.global.nc.u32 	%r48, [%rd42];
	cvt.s64.s32 	%rd43, %r48;
	add.s64 	%rd44, %rd40, %rd43;
	add.s32 	%r49, %r137, -768;
	mul.wide.u32 	%rd45, %r49, 4;
	add.s64 	%rd46, %rd2, %rd45;
	ld.global.nc.u32 	%r50, [%rd46];
	cvt.s64.s32 	%rd47, %r50;
	add.s64 	%rd48, %rd44, %rd47;
	add.s32 	%r51, %r137, -512;
	mul.wide.u32 	%rd49, %r51, 4;
	add.s64 	%rd50, %rd2, %rd49;
	ld.global.nc.u32 	%r52, [%rd50];
	cvt.s64.s32 	%rd51, %r52;
	add.s64 	%rd52, %rd48, %rd51;
	add.s32 	%r53, %r137, -256;
	mul.wide.u32 	%rd53, %r53, 4;
	add.s64 	%rd54, %rd2, %rd53;
	ld.global.nc.u32 	%r54, [%rd54];
	cvt.s64.s32 	%rd55, %r54;
	add.s64 	%rd56, %rd52, %rd55;
	add.s32 	%r55, %r137, 2048;
	mul.wide.u32 	%rd57, %r137, 4;
	add.s64 	%rd58, %rd2, %rd57;
	ld.global.nc.u32 	%r56, [%rd58];
	cvt.s64.s32 	%rd59, %r56;
	add.s64 	%rd60, %rd56, %rd59;
	add.s32 	%r57, %r137, 256;
	mul.wide.u32 	%rd61, %r57, 4;
	add.s64 	%rd62, %rd2, %rd61;
	ld.global.nc.u32 	%r58, [%rd62];
	cvt.s64.s32 	%rd63, %r58;
	add.s64 	%rd64, %rd60, %rd63;
	add.s32 	%r59, %r137, 512;
	mul.wide.u32 	%rd65, %r59, 4;
	add.s64 	%rd66, %rd2, %rd65;
	ld.global.nc.u32 	%r60, [%rd66];
	cvt.s64.s32 	%rd67, %r60;
	add.s64 	%rd68, %rd64, %rd67;
	add.s32 	%r61, %r137, 768;
	mul.wide.u32 	%rd69, %r61, 4;
	add.s64 	%rd70, %rd2, %rd69;
	ld.global.nc.u32 	%r62, [%rd70];
	cvt.s64.s32 	%rd71, %r62;
	add.s64 	%rd72, %rd68, %rd71;
	add.s32 	%r63, %r137, 1024;
	mul.wide.u32 	%rd73, %r63, 4;
	add.s64 	%rd74, %rd2, %rd73;
	ld.global.nc.u32 	%r64, [%rd74];
	cvt.s64.s32 	%rd75, %r64;
	add.s64 	%rd76, %rd72, %rd75;
	add.s32 	%r65, %r137, 1280;
	mul.wide.u32 	%rd77, %r65, 4;
	add.s64 	%rd78, %rd2, %rd77;
	ld.global.nc.u32 	%r66, [%rd78];
	cvt.s64.s32 	%rd79, %r66;
	add.s64 	%rd80, %rd76, %rd79;
	add.s32 	%r67, %r137, 1536;
	mul.wide.u32 	%rd81, %r67, 4;
	add.s64 	%rd82, %rd2, %rd81;
	ld.global.nc.u32 	%r68, [%rd82];
	cvt.s64.s32 	%rd83, %r68;
	add.s64 	%rd84, %rd80, %rd83;
	add.s32 	%r69, %r137, 1792;
	mul.wide.u32 	%rd85, %r69, 4;
	add.s64 	%rd86, %rd2, %rd85;
	ld.global.nc.u32 	%r70, [%rd86];
	cvt.s64.s32 	%rd87, %r70;
	add.s64 	%rd88, %rd84, %rd87;
	mul.wide.u32 	%rd89, %r55, 4;
	add.s64 	%rd90, %rd2, %rd89;
	ld.global.nc.u32 	%r71, [%rd90];
	cvt.s64.s32 	%rd91, %r71;
	add.s64 	%rd171, %rd88, %rd91;
	add.s32 	%r137, %r137, 4096;
	add.s32 	%r136, %r136, 16;
	setp.ne.s32 	%p3, %r136, 0;
	@%p3 bra 	$L__BB1_3;
	add.s32 	%r139, %r137, -1792;
$L__BB1_5:
	setp.eq.s32 	%p4, %r9, 0;
	@%p4 bra 	$L__BB1_14;
	and.b32  	%r18, %r8, 7;
	setp.lt.u32 	%p5, %r9, 8;
	@%p5 bra 	$L__BB1_8;
	mul.wide.u32 	%rd93, %r139, 4;
	add.s64 	%rd94, %rd2, %rd93;
	ld.global.nc.u32 	%r72, [%rd94];
	cvt.s64.s32 	%rd95, %r72;
	add.s64 	%rd96, %rd171, %rd95;
	add.s32 	%r73, %r139, 256;
	mul.wide.u32 	%rd97, %r73, 4;
	add.s64 	%rd98, %rd2, %rd97;
	ld.global.nc.u32 	%r74, [%rd98];
	cvt.s64.s32 	%rd99, %r74;
	add.s64 	%rd100, %rd96, %rd99;
	add.s32 	%r75, %r139, 512;
	mul.wide.u32 	%rd101, %r75, 4;
	add.s64 	%rd102, %rd2, %rd101;
	ld.global.nc.u32 	%r76, [%rd102];
	cvt.s64.s32 	%rd103, %r76;
	add.s64 	%rd104, %rd100, %rd103;
	add.s32 	%r77, %r139, 768;
	mul.wide.u32 	%rd105, %r77, 4;
	add.s64 	%rd106, %rd2, %rd105;
	ld.global.nc.u32 	%r78, [%rd106];
	cvt.s64.s32 	%rd107, %r78;
	add.s64 	%rd108, %rd104, %rd107;
	add.s32 	%r79, %r139, 1024;
	mul.wide.u32 	%rd109, %r79, 4;
	add.s64 	%rd110, %rd2, %rd109;
	ld.global.nc.u32 	%r80, [%rd110];
	cvt.s64.s32 	%rd111, %r80;
	add.s64 	%rd112, %rd108, %rd111;
	add.s32 	%r81, %r139, 1280;
	mul.wide.u32 	%rd113, %r81, 4;
	add.s64 	%rd114, %rd2, %rd113;
	ld.global.nc.u32 	%r82, [%rd114];
	cvt.s64.s32 	%rd115, %r82;
	add.s64 	%rd116, %rd112, %rd115;
	add.s32 	%r83, %r139, 1536;
	mul.wide.u32 	%rd117, %r83, 4;
	add.s64 	%rd118, %rd2, %rd117;
	ld.global.nc.u32 	%r84, [%rd118];
	cvt.s64.s32 	%rd119, %r84;
	add.s64 	%rd120, %rd116, %rd119;
	add.s32 	%r85, %r139, 1792;
	mul.wide.u32 	%rd121, %r85, 4;
	add.s64 	%rd122, %rd2, %rd121;
	ld.global.nc.u32 	%r86, [%rd122];
	cvt.s64.s32 	%rd123, %r86;
	add.s64 	%rd171, %rd120, %rd123;
	add.s32 	%r139, %r139, 2048;
$L__BB1_8:
	setp.eq.s32 	%p6, %r18, 0;
	@%p6 bra 	$L__BB1_14;
	and.b32  	%r21, %r8, 3;
	setp.lt.u32 	%p7, %r18, 4;
	@%p7 bra 	$L__BB1_11;
	mul.wide.u32 	%rd125, %r139, 4;
	add.s64 	%rd126, %rd2, %rd125;
	ld.global.nc.u32 	%r87, [%rd126];
	cvt.s64.s32 	%rd127, %r87;
	add.s64 	%rd128, %rd171, %rd127;
	add.s32 	%r88, %r139, 256;
	mul.wide.u32 	%rd129, %r88, 4;
	add.s64 	%rd130, %rd2, %rd129;
	ld.global.nc.u32 	%r89, [%rd130];
	cvt.s64.s32 	%rd131, %r89;
	add.s64 	%rd132, %rd128, %rd131;
	add.s32 	%r90, %r139, 512;
	mul.wide.u32 	%rd133, %r90, 4;
	add.s64 	%rd134, %rd2, %rd133;
	ld.global.nc.u32 	%r91, [%rd134];
	cvt.s64.s32 	%rd135, %r91;
	add.s64 	%rd136, %rd132, %rd135;
	add.s32 	%r92, %r139, 768;
	mul.wide.u32 	%rd137, %r92, 4;
	add.s64 	%rd138, %rd2, %rd137;
	ld.global.nc.u32 	%r93, [%rd138];
	cvt.s64.s32 	%rd139, %r93;
	add.s64 	%rd171, %rd136, %rd139;
	add.s32 	%r139, %r139, 1024;
$L__BB1_11:
	setp.eq.s32 	%p8, %r21, 0;
	@%p8 bra 	$L__BB1_14;
	neg.s32 	%r141, %r21;
$L__BB1_13:
	.pragma "nounroll";
	mul.wide.u32 	%rd140, %r139, 4;
	add.s64 	%rd141, %rd2, %rd140;
	ld.global.nc.u32 	%r94, [%rd141];
	cvt.s64.s32 	%rd142, %r94;
	add.s64 	%rd171, %rd171, %rd142;
	add.s32 	%r139, %r139, 256;
	add.s32 	%r141, %r141, 1;
	setp.ne.s32 	%p9, %r141, 0;
	@%p9 bra 	$L__BB1_13;
$L__BB1_14:
	shl.b32 	%r95, %r3, 8;
	add.s32 	%r96, %r95, %r4;
	mad.lo.s32 	%r29, %r2, %r1, %r96;
	setp.ge.u32 	%p10, %r29, %r31;
	@%p10 bra 	$L__BB1_16;
	mul.wide.u32 	%rd143, %r29, 4;
	add.s64 	%rd144, %rd2, %rd143;
	ld.global.nc.u32 	%r97, [%rd144];
	cvt.s64.s32 	%rd145, %r97;
	add.s64 	%rd171, %rd171, %rd145;
$L__BB1_16:
	// begin inline asm
	mov.b64 {%r98,%r99}, %rd171;
	// end inline asm
	shfl.sync.down.b32	%r101|%p11, %r99, 16, 31, -1;
	shfl.sync.down.b32	%r100|%p12, %r98, 16, 31, -1;
	// begin inline asm
	mov.b64 %rd147, {%r100,%r101};
	// end inline asm
	add.s64 	%rd148, %rd147, %rd171;
	// begin inline asm
	mov.b64 {%r102,%r103}, %rd148;
	// end inline asm
	shfl.sync.down.b32	%r105|%p13, %r103, 8, 31, 65535;
	shfl.sync.down.b32	%r104|%p14, %r102, 8, 31, 65535;
	// begin inline asm
	mov.b64 %rd149, {%r104,%r105};
	// end inline asm
	add.s64 	%rd150, %rd149, %rd148;
	// begin inline asm
	mov.b64 {%r106,%r107}, %rd150;
	// end inline asm
	shfl.sync.down.b32	%r109|%p15, %r107, 4, 31, 255;
	shfl.sync.down.b32	%r108|%p16, %r106, 4, 31, 255;
	// begin inline asm
	mov.b64 %rd151, {%r108,%r109};
	// end inline asm
	add.s64 	%rd152, %rd151, %rd150;
	// begin inline asm
	mov.b64 {%r110,%r111}, %rd152;
	// end inline asm
	shfl.sync.down.b32	%r113|%p17, %r111, 2, 31, 15;
	shfl.sync.down.b32	%r112|%p18, %r110, 2, 31, 15;
	// begin inline asm
	mov.b64 %rd153, {%r112,%r113};
	// end inline asm
	add.s64 	%rd154, %rd153, %rd152;
	// begin inline asm
	mov.b64 {%r114,%r115}, %rd154;
	// end inline asm
	shfl.sync.down.b32	%r117|%p19, %r115, 1, 31, 3;
	shfl.sync.down.b32	%r116|%p20, %r114, 1, 31, 3;
	// begin inline asm
	mov.b64 %rd155, {%r116,%r117};
	// end inline asm
	add.s64 	%rd19, %rd155, %rd154;
	and.b32  	%r30, %r4, 31;
	setp.ne.s32 	%p21, %r30, 0;
	@%p21 bra 	$L__BB1_18;
	shr.u32 	%r118, %r4, 2;
	mov.u32 	%r119, warp_partial_sum;
	add.s32 	%r120, %r119, %r118;
	st.shared.u64 	[%r120], %rd19;
$L__BB1_18:
	bar.sync 	0;
	setp.gt.u32 	%p22, %r4, 31;
	@%p22 bra 	$L__BB1_22;
	setp.ne.s32 	%p23, %r30, 0;
	shl.b32 	%r133, %r30, 3;
	mov.u32 	%r134, warp_partial_sum;
	add.s32 	%r135, %r134, %r133;
	ld.shared.u64 	%rd156, [%r135];
	// begin inline asm
	mov.b64 {%r121,%r122}, %rd156;
	// end inline asm
	shfl.sync.down.b32	%r124|%p24, %r122, 4, 31, 255;
	shfl.sync.down.b32	%r123|%p25, %r121, 4, 31, 255;
	// begin inline asm
	mov.b64 %rd157, {%r123,%r124};
	// end inline asm
	add.s64 	%rd158, %rd157, %rd156;
	// begin inline asm
	mov.b64 {%r125,%r126}, %rd158;
	// end inline asm
	shfl.sync.down.b32	%r128|%p26, %r126, 2, 31, 15;
	shfl.sync.down.b32	%r127|%p27, %r125, 2, 31, 15;
	// begin inline asm
	mov.b64 %rd159, {%r127,%r128};
	// end inline asm
	add.s64 	%rd160, %rd159, %rd158;
	// begin inline asm
	mov.b64 {%r129,%r130}, %rd160;
	// end inline asm
	shfl.sync.down.b32	%r132|%p28, %r130, 1, 31, 3;
	shfl.sync.down.b32	%r131|%p29, %r129, 1, 31, 3;
	// begin inline asm
	mov.b64 %rd161, {%r131,%r132};
	// end inline asm
	add.s64 	%rd20, %rd161, %rd160;
	@%p23 bra 	$L__BB1_22;
	ld.global.u64 	%rd173, [%rd1];
$L__BB1_21:
	add.s64 	%rd162, %rd20, %rd173;
	atom.relaxed.global.cas.b64 	%rd23, [%rd1], %rd173, %rd162;
	setp.ne.s64 	%p30, %rd173, %rd23;
	mov.u64 	%rd173, %rd23;
	@%p30 bra 	$L__BB1_21;
$L__BB1_22:
	ret;

}
	// .globl	_Z31treeReductionBlockStridedKernelILi9EEvjPKiPx
.visible .entry _Z31treeReductionBlockStridedKernelILi9EEvjPKiPx(
	.param .u32 _Z31treeReductionBlockStridedKernelILi9EEvjPKiPx_param_0,
	.param .u64 .ptr .align 1 _Z31treeReductionBlockStridedKernelILi9EEvjPKiPx_param_1,
	.param .u64 .ptr .align 1 _Z31treeReductionBlockStridedKernelILi9EEvjPKiPx_param_2
)
{
	.reg .pred 	%p<33>;
	.reg .b32 	%r<147>;
	.reg .b64 	%rd<176>;

	ld.param.u32 	%r31, [_Z31treeReductionBlockStridedKernelILi9EEvjPKiPx_param_0];
	ld.param.u64 	%rd24, [_Z31treeReductionBlockStridedKernelILi9EEvjPKiPx_param_1];
	ld.param.u64 	%rd25, [_Z31treeReductionBlockStridedKernelILi9EEvjPKiPx_param_2];
	cvta.to.global.u64 	%rd1, %rd25;
	cvta.to.global.u64 	%rd2, %rd24;
	shr.u32 	%r32, %r31, 9;
	mov.u32 	%r1, %nctaid.x;
	div.u32 	%r33, %r32, %r1;
	shl.b32 	%r2, %r33, 9;
	mov.u32 	%r3, %ctaid.x;
	mov.u32 	%r4, %tid.x;
	mad.lo.s32 	%r5, %r2, %r3, %r4;
	add.s32 	%r6, %r5, %r2;
	mul.wide.u32 	%rd26, %r5, 4;
	add.s64 	%rd27, %rd2, %rd26;
	ld.global.nc.u32 	%r34, [%rd27];
	cvt.s64.s32 	%rd173, %r34;
	add.s32 	%r143, %r5, 512;
	setp.ge.u32 	%p1, %r143, %r6;
	@%p1 bra 	$L__BB2_14;
	add.s32 	%r35, %r5, 1024;
	max.u32 	%r36, %r35, %r6;
	sub.s32 	%r37, %r36, %r5;
	add.s32 	%r38, %r37, -513;
	shr.u32 	%r39, %r38, 9;
	add.s32 	%r8, %r39, 1;
	and.b32  	%r9, %r8, 15;
	setp.lt.u32 	%p2, %r38, 7680;
	@%p2 bra 	$L__BB2_5;
	add.s32 	%r141, %r5, 4096;
	and.b32  	%r40, %r8, 16777200;
	neg.s32 	%r140, %r40;
$L__BB2_3:
	.pragma "nounroll";
	add.s32 	%r41, %r141, -3584;
	mul.wide.u32 	%rd29, %r41, 4;
	add.s64 	%rd30, %rd2, %rd29;
	ld.global.nc.u32 	%r42, [%rd30];
	cvt.s64.s32 	%rd31, %r42;
	add.s64 	%rd32, %rd173, %rd31;
	add.s32 	%r43, %r141, -3072;
	mul.wide.u32 	%rd33, %r43, 4;
	add.s64 	%rd34, %rd2, %rd33;
	ld.global.nc.u32 	%r44, [%rd34];
	cvt.s64.s32 	%rd35, %r44;
	add.s64 	%rd36, %rd32, %rd35;
	add.s32 	%r45, %r141, -2560;
	mul.wide.u32 	%rd37, %r45, 4;
	add.s64 	%rd38, %rd2, %rd37;
	ld.global.nc.u32 	%r46, [%rd38];
	cvt.s64.s32 	%rd39, %r46;
	add.s64 	%rd40, %rd36, %rd39;
	add.s32 	%r47, %r141, -2048;
	mul.wide.u32 	%rd41, %r47, 4;
	add.s64 	%rd42, %rd2, %rd41;
	ld.global.nc.u32 	%r48, [%rd42];
	cvt.s64.s32 	%rd43, %r48;
	add.s64 	%rd44, %rd40, %rd43;
	add.s32 	%r49, %r141, -1536;
	mul.wide.u32 	%rd45, %r49, 4;
	add.s64 	%rd46, %rd2, %rd45;
	ld.global.nc.u32 	%r50, [%rd46];
	cvt.s64.s32 	%rd47, %r50;
	add.s64 	%rd48, %rd44, %rd47;
	add.s32 	%r51, %r141, -1024;
	mul.wide.u32 	%rd49, %r51, 4;
	add.s64 	%rd50, %rd2, %rd49;
	ld.global.nc.u32 	%r52, [%rd50];
	cvt.s64.s32 	%rd51, %r52;
	add.s64 	%rd52, %rd48, %rd51;
	add.s32 	%r53, %r141, -512;
	mul.wide.u32 	%rd53, %r53, 4;
	add.s64 	%rd54, %rd2, %rd53;
	ld.global.nc.u32 	%r54, [%rd54];
	cvt.s64.s32 	%rd55, %r54;
	add.s64 	%rd56, %rd52, %rd55;
	add.s32 	%r55, %r141, 4096;
	mul.wide.u32 	%rd57, %r141, 4;
	add.s64 	%rd58, %rd2, %rd57;
	ld.global.nc.u32 	%r56, [%rd58];
	cvt.s64.s32 	%rd59, %r56;
	add.s64 	%rd60, %rd56, %rd59;
	add.s32 	%r57, %r141, 512;
	mul.wide.u32 	%rd61, %r57, 4;
	add.s64 	%rd62, %rd2, %rd61;
	ld.global.nc.u32 	%r58, [%rd62];
	cvt.s64.s32 	%rd63, %r58;
	add.s64 	%rd64, %rd60, %rd63;
	add.s32 	%r59, %r141, 1024;
	mul.wide.u32 	%rd65, %r59, 4;
	add.s64 	%rd66, %rd2, %rd65;
	ld.global.nc.u32 	%r60, [%rd66];
	cvt.s64.s32 	%rd67, %r60;
	add.s64 	%rd68, %rd64, %rd67;
	add.s32 	%r61, %r141, 1536;
	mul.wide.u32 	%rd69, %r61, 4;
	add.s64 	%rd70, %rd2, %rd69;
	ld.global.nc.u32 	%r62, [%rd70];
	cvt.s64.s32 	%rd71, %r62;
	add.s64 	%rd72, %rd68, %rd71;
	add.s32 	%r63, %r141, 2048;
	mul.wide.u32 	%rd73, %r63, 4;
	add.s64 	%rd74, %rd2, %rd73;
	ld.global.nc.u32 	%r64, [%rd74];
	cvt.s64.s32 	%rd75, %r64;
	add.s64 	%rd76, %rd72, %rd75;
	add.s32 	%r65, %r141, 2560;
	mul.wide.u32 	%rd77, %r65, 4;
	add.s64 	%rd78, %rd2, %rd77;
	ld.global.nc.u32 	%r66, [%rd78];
	cvt.s64.s32 	%rd79, %r66;
	add.s64 	%rd80, %rd76, %rd79;
	add.s32 	%r67, %r141, 3072;
	mul.wide.u32 	%rd81, %r67, 4;
	add.s64 	%rd82, %rd2, %rd81;
	ld.global.nc.u32 	%r68, [%rd82];
	cvt.s64.s32 	%rd83, %r68;
	add.s64 	%rd84, %rd80, %rd83;
	add.s32 	%r69, %r141, 3584;
	mul.wide.u32 	%rd85, %r69, 4;
	add.s64 	%rd86, %rd2, %rd85;
	ld.global.nc.u32 	%r70, [%rd86];
	cvt.s64.s32 	%rd87, %r70;
	add.s64 	%rd88, %rd84, %rd87;
	mul.wide.u32 	%rd89, %r55, 4;
	add.s64 	%rd90, %rd2, %rd89;
	ld.global.nc.u32 	%r71, [%rd90];
	cvt.s64.s32 	%rd91, %r71;
	add.s64 	%rd173, %rd88, %rd91;
	add.s32 	%r141, %r141, 8192;
	add.s32 	%r140, %r140, 16;
	setp.ne.s32 	%p3, %r140, 0;
	@%p3 bra 	$L__BB2_3;
	add.s32 	%r143, %r141, -3584;
$L__BB2_5:
	setp.eq.s32 	%p4, %r9, 0;
	@%p4 bra 	$L__BB2_14;
	and.b32  	%r18, %r8, 7;
	setp.lt.u32 	%p5, %r9, 8;
	@%p5 bra 	$L__BB2_8;
	mul.wide.u32 	%rd93, %r143, 4;
	add.s64 	%rd94, %rd2, %rd93;
	ld.global.nc.u32 	%r72, [%rd94];
	cvt.s64.s32 	%rd95, %r72;
	add.s64 	%rd96, %rd173, %rd95;
	add.s32 	%r73, %r143, 512;
	mul.wide.u32 	%rd97, %r73, 4;
	add.s64 	%rd98, %rd2, %rd97;
	ld.global.nc.u32 	%r74, [%rd98];
	cvt.s64.s32 	%rd99, %r74;
	add.s64 	%rd100, %rd96, %rd99;
	add.s32 	%r75, %r143, 1024;
	mul.wide.u32 	%rd101, %r75, 4;
	add.s64 	%rd102, %rd2, %rd101;
	ld.global.nc.u32 	%r76, [%rd102];
	cvt.s64.s32 	%rd103, %r76;
	add.s64 	%rd104, %rd100, %rd103;
	add.s32 	%r77, %r143, 1536;
	mul.wide.u32 	%rd105, %r77, 4;
	add.s64 	%rd106, %rd2, %rd105;
	ld.global.nc.u32 	%r78, [%rd106];
	cvt.s64.s32 	%rd107, %r78;
	add.s64 	%rd108, %rd104, %rd107;
	add.s32 	%r79, %r143, 2048;
	mul.wide.u32 	%rd109, %r79, 4;
	add.s64 	%rd110, %rd2, %rd109;
	ld.global.nc.u32 	%r80, [%rd110];
	cvt.s64.s32 	%rd111, %r80;
	add.s64 	%rd112, %rd108, %rd111;
	add.s32 	%r81, %r143, 2560;
	mul.wide.u32 	%rd113, %r81, 4;
	add.s64 	%rd114, %rd2, %rd113;
	ld.global.nc.u32 	%r82, [%rd114];
	cvt.s64.s32 	%rd115, %r82;
	add.s64 	%rd116, %rd112, %rd115;
	add.s32 	%r83, %r143, 3072;
	mul.wide.u32 	%rd117, %r83, 4;
	add.s64 	%rd118, %rd2, %rd117;
	ld.global.nc.u32 	%r84, [%rd118];
	cvt.s64.s32 	%rd119, %r84;
	add.s64 	%rd120, %rd116, %rd119;
	add.s32 	%r85, %r143, 3584;
	mul.wide.u32 	%rd121, %r85, 4;
	add.s64 	%rd122, %rd2, %rd121;
	ld.global.nc.u32 	%r86, [%rd122];
	cvt.s64.s32 	%rd123, %r86;
	add.s64 	%rd173, %rd120, %rd123;
	add.s32 	%r143, %r143, 4096;
$L__BB2_8:
	setp.eq.s32 	%p6, %r18, 0;
	@%p6 bra 	$L__BB2_14;
	and.b32  	%r21, %r8, 3;
	setp.lt.u32 	%p7, %r18, 4;
	@%p7 bra 	$L__BB2_11;
	mul.wide.u32 	%rd125, %r143, 4;
	add.s64 	%rd126, %rd2, %rd125;
	ld.global.nc.u32 	%r87, [%rd126];
	cvt.s64.s32 	%rd127, %r87;
	add.s64 	%rd128, %rd173, %rd127;
	add.s32 	%r88, %r143, 512;
	mul.wide.u32 	%rd129, %r88, 4;
	add.s64 	%rd130, %rd2, %rd129;
	ld.global.nc.u32 	%r89, [%rd130];
	cvt.s64.s32 	%rd131, %r89;
	add.s64 	%rd132, %rd128, %rd131;
	add.s32 	%r90, %r143, 1024;
	mul.wide.u32 	%rd133, %r90, 4;
	add.s64 	%rd134, %rd2, %rd133;
	ld.global.nc.u32 	%r91, [%rd134];
	cvt.s64.s32 	%rd135, %r91;
	add.s64 	%rd136, %rd132, %rd135;
	add.s32 	%r92, %r143, 1536;
	mul.wide.u32 	%rd137, %r92, 4;
	add.s64 	%rd138, %rd2, %rd137;
	ld.global.nc.u32 	%r93, [%rd138];
	cvt.s64.s32 	%rd139, %r93;
	add.s64 	%rd173, %rd136, %rd139;
	add.s32 	%r143, %r143, 2048;
$L__BB2_11:
	setp.eq.s32 	%p8, %r21, 0;
	@%p8 bra 	$L__BB2_14;
	neg.s32 	%r145, %r21;
$L__BB2_13:
	.pragma "nounroll";
	mul.wide.u32 	%rd140, %r143, 4;
	add.s64 	%rd141, %rd2, %rd140;
	ld.global.nc.u32 	%r94, [%rd141];
	cvt.s64.s32 	%rd142, %r94;
	add.s64 	%rd173, %rd173, %rd142;
	add.s32 	%r143, %r143, 512;
	add.s32 	%r145, %r145, 1;
	setp.ne.s32 	%p9, %r145, 0;
	@%p9 bra 	$L__BB2_13;
$L__BB2_14:
	shl.b32 	%r95, %r3, 9;
	add.s32 	%r96, %r95, %r4;
	mad.lo.s32 	%r29, %r2, %r1, %r96;
	setp.ge.u32 	%p10, %r29, %r31;
	@%p10 bra 	$L__BB2_16;
	mul.wide.u32 	%rd143, %r29, 4;
	add.s64 	%rd144, %rd2, %rd143;
	ld.global.nc.u32 	%r97, [%rd144];
	cvt.s64.s32 	%rd145, %r97;
	add.s64 	%rd173, %rd173, %rd145;
$L__BB2_16:
	// begin inline asm
	mov.b64 {%r98,%r99}, %rd173;
	// end inline asm
	shfl.sync.down.b32	%r101|%p11, %r99, 16, 31, -1;
	shfl.sync.down.b32	%r100|%p12, %r98, 16, 31, -1;
	// begin inline asm
	mov.b64 %rd147, {%r100,%r101};
	// end inline asm
	add.s64 	%rd148, %rd147, %rd173;
	// begin inline asm
	mov.b64 {%r102,%r103}, %rd148;
	// end inline asm
	shfl.sync.down.b32	%r105|%p13, %r103, 8, 31, 65535;
	shfl.sync.down.b32	%r104|%p14, %r102, 8, 31, 65535;
	// begin inline asm
	mov.b64 %rd149, {%r104,%r105};
	// end inline asm
	add.s64 	%rd150, %rd149, %rd148;
	// begin inline asm
	mov.b64 {%r106,%r107}, %rd150;
	// end inline asm
	shfl.sync.down.b32	%r109|%p15, %r107, 4, 31, 255;
	shfl.sync.down.b32	%r108|%p16, %r106, 4, 31, 255;
	// begin inline asm
	mov.b64 %rd151, {%r108,%r109};
	// end inline asm
	add.s64 	%rd152, %rd151, %rd150;
	// begin inline asm
	mov.b64 {%r110,%r111}, %rd152;
	// end inline asm
	shfl.sync.down.b32	%r113|%p17, %r111, 2, 31, 15;
	shfl.sync.down.b32	%r112|%p18, %r110, 2, 31, 15;
	// begin inline asm
	mov.b64 %rd153, {%r112,%r113};
	// end inline asm
	add.s64 	%rd154, %rd153, %rd152;
	// begin inline asm
	mov.b64 {%r114,%r115}, %rd154;
	// end inline asm
	shfl.sync.down.b32	%r117|%p19, %r115, 1, 31, 3;
	shfl.sync.down.b32	%r116|%p20, %r114, 1, 31, 3;
	// begin inline asm
	mov.b64 %rd155, {%r116,%r117};
	// end inline asm
	add.s64 	%rd19, %rd155, %rd154;
	and.b32  	%r30, %r4, 31;
	setp.ne.s32 	%p21, %r30, 0;
	@%p21 bra 	$L__BB2_18;
	shr.u32 	%r118, %r4, 2;
	mov.u32 	%r119, warp_partial_sum;
	add.s32 	%r120, %r119, %r118;
	st.shared.u64 	[%r120], %rd19;
$L__BB2_18:
	bar.sync 	0;
	setp.gt.u32 	%p22, %r4, 31;
	@%p22 bra 	$L__BB2_22;
	setp.ne.s32 	%p23, %r30, 0;
	shl.b32 	%r137, %r30, 3;
	mov.u32 	%r138, warp_partial_sum;
	add.s32 	%r139, %r138, %r137;
	ld.shared.u64 	%rd156, [%r139];
	// begin inline asm
	mov.b64 {%r121,%r122}, %rd156;
	// end inline asm
	shfl.sync.down.b32	%r124|%p24, %r122, 8, 31, 65535;
	shfl.sync.down.b32	%r123|%p25, %r121, 8, 31, 65535;
	// begin inline asm
	mov.b64 %rd157, {%r123,%r124};
	// end inline asm
	add.s64 	%rd158, %rd157, %rd156;
	// begin inline asm
	mov.b64 {%r125,%r126}, %rd158;
	// end inline asm
	shfl.sync.down.b32	%r128|%p26, %r126, 4, 31, 255;
	shfl.sync.down.b32	%r127|%p27, %r125, 4, 31, 255;
	// begin inline asm
	mov.b64 %rd159, {%r127,%r128};
	// end inline asm
	add.s64 	%rd160, %rd159, %rd158;
	// begin inline asm
	mov.b64 {%r129,%r130}, %rd160;
	// end inline asm
	shfl.sync.down.b32	%r132|%p28, %r130, 2, 31, 15;
	shfl.sync.down.b32	%r131|%p29, %r129, 2, 31, 15;
	// begin inline asm
	mov.b64 %rd161, {%r131,%r132};
	// end inline asm
	add.s64 	%rd162, %rd161, %rd160;
	// begin inline asm
	mov.b64 {%r133,%r134}, %rd162;
	// end inline asm
	shfl.sync.down.b32	%r136|%p30, %r134, 1, 31, 3;
	shfl.sync.down.b32	%r135|%p31, %r133, 1, 31, 3;
	// begin inline asm
	mov.b64 %rd163, {%r135,%r136};
	// end inline asm
	add.s64 	%rd20, %rd163, %rd162;
	@%p23 bra 	$L__BB2_22;
	ld.global.u64 	%rd175, [%rd1];
$L__BB2_21:
	add.s64 	%rd164, %rd20, %rd175;
	atom.relaxed.global.cas.b64 	%rd23, [%rd1], %rd175, %rd164;
	setp.ne.s64 	%p32, %rd175, %rd23;
	mov.u64 	%rd175, %rd23;
	@%p32 bra 	$L__BB2_21;
$L__BB2_22:
	ret;

}


// ===== COMPILED SASS (sm_100) =====

	.target	sm_100

	.elftype	@"ET_EXEC"


//--------------------- .note.nv.tkinfo           --------------------------
	.section	.note.nv.tkinfo,"",@"SHT_NOTE"
	.sectionflags	@"SHF_NOTE_NV_TKINFO"
	.tkinfo
        /*0018*/ 	.word	0x00000002
        /*0030*/ 	.string	""
        /*0030*/ 	.string	"ptxas"
        /*0030*/ 	.string	"Cuda compilation tools, release 13.0, V13.0.88"
        /*0030*/ 	.string	"Build cuda_13.0.r13.0/compiler.36424714_0"
        /*0030*/ 	.string	"-arch sm_100 -m 64 "



//--------------------- .note.nv.cuinfo           --------------------------
	.section	.note.nv.cuinfo,"",@"SHT_NOTE"
	.sectionflags	@"SHF_NOTE_NV_CUINFO"
        /*0018*/ 	.short	0x0002
        /*001a*/ 	.short	0x0064
        /*001c*/ 	.short	0x0082
	.zero		2


//--------------------- .nv.info                  --------------------------
	.section	.nv.info,"",@"SHT_CUDA_INFO"
	.align	4


	//----- nvinfo : EIATTR_REGCOUNT
	.align		4
        /*0000*/ 	.byte	0x04, 0x2f
        /*0002*/ 	.short	(.L_1 - .L_0)
	.align		4
.L_0:
        /*0004*/ 	.word	index@(_Z36treeReductionGridStridedKernelPaddedILi8EEvjPKiPx)
        /*0008*/ 	.word	0x00000012


	//----- nvinfo : EIATTR_FRAME_SIZE
	.align		4
.L_1:
        /*000c*/ 	.byte	0x04, 0x11
        /*000e*/ 	.short	(.L_3 - .L_2)
	.align		4
.L_2:
        /*0010*/ 	.word	index@(_Z36treeReductionGridStridedKernelPaddedILi8EEvjPKiPx)
        /*0014*/ 	.word	0x00000000


	//----- nvinfo : EIATTR_REGCOUNT
	.align		4
.L_3:
        /*0018*/ 	.byte	0x04, 0x2f
        /*001a*/ 	.short	(.L_5 - .L_4)
	.align		4
.L_4:
        /*001c*/ 	.word	index@(_Z31treeReductionBlockStridedKernelILi8EEvjPKiPx)
        /*0020*/ 	.word	0x00000020


	//----- nvinfo : EIATTR_FRAME_SIZE
	.align		4
.L_5:
        /*0024*/ 	.byte	0x04, 0x11
        /*0026*/ 	.short	(.L_7 - .L_6)
	.align		4
.L_6:
        /*0028*/ 	.word	index@(_Z31treeReductionBlockStridedKernelILi8EEvjPKiPx)
        /*002c*/ 	.word	0x00000000


	//----- nvinfo : EIATTR_REGCOUNT
	.align		4
.L_7:
        /*0030*/ 	.byte	0x04, 0x2f
        /*0032*/ 	.short	(.L_9 - .L_8)
	.align		4
.L_8:
        /*0034*/ 	.word	index@(_Z31treeReductionBlockStridedKernelILi9EEvjPKiPx)
        /*0038*/ 	.word	0x00000020


	//----- nvinfo : EIATTR_FRAME_SIZE
	.align		4
.L_9:
        /*003c*/ 	.byte	0x04, 0x11
        /*003e*/ 	.short	(.L_11 - .L_10)
	.align		4
.L_10:
        /*0040*/ 	.word	index@(_Z31treeReductionBlockStridedKernelILi9EEvjPKiPx)
        /*0044*/ 	.word	0x00000000


	//----- nvinfo : EIATTR_MIN_STACK_SIZE
	.align		4
.L_11:
        /*0048*/ 	.byte	0x04, 0x12
        /*004a*/ 	.short	(.L_13 - .L_12)
	.align		4
.L_12:
        /*004c*/ 	.word	index@(_Z31treeReductionBlockStridedKernelILi9EEvjPKiPx)
        /*0050*/ 	.word	0x00000000


	//----- nvinfo : EIATTR_MIN_STACK_SIZE
	.align		4
.L_13:
        /*0054*/ 	.byte	0x04, 0x12
        /*0056*/ 	.short	(.L_15 - .L_14)
	.align		4
.L_14:
        /*0058*/ 	.word	index@(_Z31treeReductionBlockStridedKernelILi8EEvjPKiPx)
        /*005c*/ 	.word	0x00000000


	//----- nvinfo : EIATTR_MIN_STACK_SIZE
	.align		4
.L_15:
        /*0060*/ 	.byte	0x04, 0x12
        /*0062*/ 	.short	(.L_17 - .L_16)
	.align		4
.L_16:
        /*0064*/ 	.word	index@(_Z36treeReductionGridStridedKernelPaddedILi8EEvjPKiPx)
        /*0068*/ 	.word	0x00000000
.L_17:


//--------------------- .nv.compat                --------------------------
	.section	.nv.compat,"",@"SHT_CUDA_COMPAT_INFO"
	.align	4
        /*0000*/ 	.byte	0x02, 0x09, 0x00, 0x00, 0x02, 0x02, 0x01, 0x00, 0x02, 0x05, 0x05, 0x00, 0x03, 0x07, 0x01, 0x01
        /*0010*/ 	.byte	0x02, 0x03, 0x00, 0x00, 0x02, 0x06, 0x01, 0x00, 0x04, 0x0b, 0x08, 0x00, 0x09, 0x00, 0x00, 0x00
        /*0020*/ 	.byte	0x00, 0x00, 0x00, 0x00


//--------------------- .nv.info._Z31treeReductionBlockStridedKernelILi9EEvjPKiPx --------------------------
	.section	.nv.info._Z31treeReductionBlockStridedKernelILi9EEvjPKiPx,"",@"SHT_CUDA_INFO"
	.sectionflags	@""
	.align	4


	//----- nvinfo : EIATTR_CUDA_API_VERSION
	.align		4
        /*0000*/ 	.byte	0x04, 0x37
        /*0002*/ 	.short	(.L_19 - .L_18)
.L_18:
        /*0004*/ 	.word	0x00000082


	//----- nvinfo : EIATTR_KPARAM_INFO
	.align		4
.L_19:
        /*0008*/ 	.byte	0x04, 0x17
        /*000a*/ 	.short	(.L_21 - .L_20)
.L_20:
        /*000c*/ 	.word	0x00000000
        /*0010*/ 	.short	0x0002
        /*0012*/ 	.short	0x0010
        /*0014*/ 	.byte	0x00, 0xf5, 0x21, 0x00


	//----- nvinfo : EIATTR_KPARAM_INFO
	.align		4
.L_21:
        /*0018*/ 	.byte	0x04, 0x17
        /*001a*/ 	.short	(.L_23 - .L_22)
.L_22:
        /*001c*/ 	.word	0x00000000
        /*0020*/ 	.short	0x0001
        /*0022*/ 	.short	0x0008
        /*0024*/ 	.byte	0x00, 0xf5, 0x21, 0x00


	//----- nvinfo : EIATTR_KPARAM_INFO
	.align		4
.L_23:
        /*0028*/ 	.byte	0x04, 0x17
        /*002a*/ 	.short	(.L_25 - .L_24)
.L_24:
        /*002c*/ 	.word	0x00000000
        /*0030*/ 	.short	0x0000
        /*0032*/ 	.short	0x0000
        /*0034*/ 	.byte	0x00, 0xf0, 0x11, 0x00


	//----- nvinfo : EIATTR_SPARSE_MMA_MASK
	.align		4
.L_25:
        /*0038*/ 	.byte	0x03, 0x50
        /*003a*/ 	.short	0x0000


	//----- nvinfo : EIATTR_MAXREG_COUNT
	.align		4
        /*003c*/ 	.byte	0x03, 0x1b
        /*003e*/ 	.short	0x00ff


	//----- nvinfo : EIATTR_NUM_BARRIERS
	.align		4
        /*0040*/ 	.byte	0x02, 0x4c
        /*0042*/ 	.byte	0x01
	.zero		1


	//----- nvinfo : EIATTR_MERCURY_ISA_VERSION
	.align		4
        /*0044*/ 	.byte	0x03, 0x5f
        /*0046*/ 	.short	0x0101


	//----- nvinfo : EIATTR_COOP_GROUP_MASK_REGIDS
	.align		4
        /*0048*/ 	.byte	0x04, 0x29
        /*004a*/ 	.short	(.L_27 - .L_26)


	//   ....[0]....
.L_26:
        /*004c*/ 	.word	0xffffffff


	//   ....[1]....
        /*0050*/ 	.word	0xffffffff


	//   ....[2]....
        /*0054*/ 	.word	0x05000005


	//   ....[3]....
        /*0058*/ 	.word	0x05000005


	//   ....[4]....
        /*005c*/ 	.word	0x05000006


	//   ....[5]....
        /*0060*/ 	.word	0x05000006


	//   ....[6]....
        /*0064*/ 	.word	0x05000004


	//   ....[7]....
        /*0068*/ 	.word	0x05000004


	//   ....[8]....
        /*006c*/ 	.word	0x05000000


	//   ....[9]....
        /*0070*/ 	.word	0x05000000


	//   ....[10]....
        /*0074*/ 	.word	0x05000005


	//   ....[11]....
        /*0078*/ 	.word	0x05000005


	//   ....[12]....
        /*007c*/ 	.word	0x05000006


	//   ....[13]....
        /*0080*/ 	.word	0x05000006


	//   ....[14]....
        /*0084*/ 	.word	0x05000004


	//   ....[15]....
        /*0088*/ 	.word	0x05000004


	//   ....[16]....
        /*008c*/ 	.word	0x05000000


	//   ....[17]....
        /*0090*/ 	.word	0x05000000


	//----- nvinfo : EIATTR_COOP_GROUP_INSTR_OFFSETS
	.align		4
.L_27:
        /*0094*/ 	.byte	0x04, 0x28
        /*0096*/ 	.short	(.L_29 - .L_28)


	//   ....[0]....
.L_28:
        /*0098*/ 	.word	0x00000e60


	//   ....[1]....
        /*009c*/ 	.word	0x00000e70


	//   ....[2]....
        /*00a0*/ 	.word	0x00000ea0


	//   ....[3]....
        /*00a4*/ 	.word	0x00000eb0


	//   ....[4]....
        /*00a8*/ 	.word	0x00000ee0


	//   ....[5]....
        /*00ac*/ 	.word	0x00000ef0


	//   ....[6]....
        /*00b0*/ 	.word	0x00000f30


	//   ....[7]....
        /*00b4*/ 	.word	0x00000f40


	//   ....[8]....
        /*00b8*/ 	.word	0x00000fa0


	//   ....[9]....
        /*00bc*/ 	.word	0x00000fc0


	//   ....[10]....
        /*00c0*/ 	.word	0x00001090


	//   ....[11]....
        /*00c4*/ 	.word	0x000010a0


	//   ....[12]....
        /*00c8*/ 	.word	0x000010d0


	//   ....[13]....
        /*00cc*/ 	.word	0x000010e0


	//   ....[14]....
        /*00d0*/ 	.word	0x00001110


	//   ....[15]....
        /*00d4*/ 	.word	0x00001130


	//   ....[16]....
        /*00d8*/ 	.word	0x00001160


	//   ....[17]....
        /*00dc*/ 	.word	0x00001170


	//----- nvinfo : EIATTR_VRC_CTA_INIT_COUNT
	.align		4
.L_29:
        /*00e0*/ 	.byte	0x02, 0x4a
	.zero		1
	.zero		1


	//----- nvinfo : EIATTR_EXIT_INSTR_OFFSETS
	.align		4
        /*00e4*/ 	.byte	0x04, 0x1c
        /*00e6*/ 	.short	(.L_31 - .L_30)


	//   ....[0]....
.L_30:
        /*00e8*/ 	.word	0x00001030


	//   ....[1]....
        /*00ec*/ 	.word	0x00001180


	//   ....[2]....
        /*00f0*/ 	.word	0x00001280


	//----- nvinfo : EIATTR_CRS_STACK_SIZE
	.align		4
.L_31:
        /*00f4*/ 	.byte	0x04, 0x1e
        /*00f6*/ 	.short	(.L_33 - .L_32)
.L_32:
        /*00f8*/ 	.word	0x00000000


	//----- nvinfo : EIATTR_CBANK_PARAM_SIZE
	.align		4
.L_33:
        /*00fc*/ 	.byte	0x03, 0x19
        /*00fe*/ 	.short	0x0018


	//----- nvinfo : EIATTR_PARAM_CBANK
	.align		4
        /*0100*/ 	.byte	0x04, 0x0a
        /*0102*/ 	.short	(.L_35 - .L_34)
	.align		4
.L_34:
        /*0104*/ 	.word	index@(.nv.constant0._Z31treeReductionBlockStridedKernelILi9EEvjPKiPx)
        /*0108*/ 	.short	0x0380
        /*010a*/ 	.short	0x0018


	//----- nvinfo : EIATTR_SW_WAR
	.align		4
.L_35:
        /*010c*/ 	.byte	0x04, 0x36
        /*010e*/ 	.short	(.L_37 - .L_36)
.L_36:
        /*0110*/ 	.word	0x00000008
.L_37:


//--------------------- .nv.info._Z31treeReductionBlockStridedKernelILi8EEvjPKiPx --------------------------
	.section	.nv.info._Z31treeReductionBlockStridedKernelILi8EEvjPKiPx,"",@"SHT_CUDA_INFO"
	.sectionflags	@""
	.align	4


	//----- nvinfo : EIATTR_CUDA_API_VERSION
	.align		4
        /*0000*/ 	.byte	0x04, 0x37
        /*0002*/ 	.short	(.L_39 - .L_38)
.L_38:
        /*0004*/ 	.word	0x00000082


	//----- nvinfo : EIATTR_KPARAM_INFO
	.align		4
.L_39:
        /*0008*/ 	.byte	0x04, 0x17
        /*000a*/ 	.short	(.L_41 - .L_40)
.L_40:
        /*000c*/ 	.word	0x00000000
        /*0010*/ 	.short	0x0002
        /*0012*/ 	.short	0x0010
        /*0014*/ 	.byte	0x00, 0xf5, 0x21, 0x00


	//----- nvinfo : EIATTR_KPARAM_INFO
	.align		4
.L_41:
        /*0018*/ 	.byte	0x04, 0x17
        /*001a*/ 	.short	(.L_43 - .L_42)
.L_42:
        /*001c*/ 	.word	0x00000000
        /*0020*/ 	.short	0x0001
        /*0022*/ 	.short	0x0008
        /*0024*/ 	.byte	0x00, 0xf5, 0x21, 0x00


	//----- nvinfo : EIATTR_KPARAM_INFO
	.align		4
.L_43:
        /*0028*/ 	.byte	0x04, 0x17
        /*002a*/ 	.short	(.L_45 - .L_44)
.L_44:
        /*002c*/ 	.word	0x00000000
        /*0030*/ 	.short	0x0000
        /*0032*/ 	.short	0x0000
        /*0034*/ 	.byte	0x00, 0xf0, 0x11, 0x00


	//----- nvinfo : EIATTR_SPARSE_MMA_MASK
	.align		4
.L_45:
        /*0038*/ 	.byte	0x03, 0x50
        /*003a*/ 	.short	0x0000


	//----- nvinfo : EIATTR_MAXREG_COUNT
	.align		4
        /*003c*/ 	.byte	0x03, 0x1b
        /*003e*/ 	.short	0x00ff


	//----- nvinfo : EIATTR_NUM_BARRIERS
	.align		4
        /*0040*/ 	.byte	0x02, 0x4c
        /*0042*/ 	.byte	0x01
	.zero		1


	//----- nvinfo : EIATTR_MERCURY_ISA_VERSION
	.align		4
        /*0044*/ 	.byte	0x03, 0x5f
        /*0046*/ 	.short	0x0101


	//----- nvinfo : EIATTR_COOP_GROUP_MASK_REGIDS
	.align		4
        /*0048*/ 	.byte	0x04, 0x29
        /*004a*/ 	.short	(.L_47 - .L_46)


	//   ....[0]....
.L_46:
        /*004c*/ 	.word	0xffffffff


	//   ....[1]....
        /*0050*/ 	.word	0xffffffff


	//   ....[2]....
        /*0054*/ 	.word	0x05000006


	//   ....[3]....
        /*0058*/ 	.word	0x05000006


	//   ....[4]....
        /*005c*/ 	.word	0x05000002


	//   ....[5]....
        /*0060*/ 	.word	0x05000002


	//   ....[6]....
        /*0064*/ 	.word	0x05000000


	//   ....[7]....
        /*0068*/ 	.word	0x05000000


	//   ....[8]....
        /*006c*/ 	.word	0x0500000c


	//   ....[9]....
        /*0070*/ 	.word	0x0500000c


	//   ....[10]....
        /*0074*/ 	.word	0x05000002


	//   ....[11]....
        /*0078*/ 	.word	0x05000002


	//   ....[12]....
        /*007c*/ 	.word	0x05000000


	//   ....[13]....
        /*0080*/ 	.word	0x05000000


	//   ....[14]....
        /*0084*/ 	.word	0x0500000c


	//   ....[15]....
        /*0088*/ 	.word	0x0500000c


	//----- nvinfo : EIATTR_COOP_GROUP_INSTR_OFFSETS
	.align		4
.L_47:
        /*008c*/ 	.byte	0x04, 0x28
        /*008e*/ 	.short	(.L_49 - .L_48)


	//   ....[0]....
.L_48:
        /*0090*/ 	.word	0x00000e50


	//   ....[1]....
        /*0094*/ 	.word	0x00000e70


	//   ....[2]....
        /*0098*/ 	.word	0x00000ea0


	//   ....[3]....
        /*009c*/ 	.word	0x00000eb0


	//   ....[4]....
        /*00a0*/ 	.word	0x00000ee0


	//   ....[5]....
        /*00a4*/ 	.word	0x00000f00


	//   ....[6]....
        /*00a8*/ 	.word	0x00000f30


	//   ....[7]....
        /*00ac*/ 	.word	0x00000f50


	//   ....[8]....
        /*00b0*/ 	.word	0x00000fb0


	//   ....[9]....
        /*00b4*/ 	.word	0x00000fc0


	//   ....[10]....
        /*00b8*/ 	.word	0x00001090


	//   ....[11]....
        /*00bc*/ 	.word	0x000010a0


	//   ....[12]....
        /*00c0*/ 	.word	0x000010d0


	//   ....[13]....
        /*00c4*/ 	.word	0x000010f0


	//   ....[14]....
        /*00c8*/ 	.word	0x00001120


	//   ....[15]....
        /*00cc*/ 	.word	0x00001130


	//----- nvinfo : EIATTR_VRC_CTA_INIT_COUNT
	.align		4
.L_49:
        /*00d0*/ 	.byte	0x02, 0x4a
	.zero		1
	.zero		1


	//----- nvinfo : EIATTR_EXIT_INSTR_OFFSETS
	.align		4
        /*00d4*/ 	.byte	0x04, 0x1c
        /*00d6*/ 	.short	(.L_51 - .L_50)


	//   ....[0]....
.L_50:
        /*00d8*/ 	.word	0x00001030


	//   ....[1]....
        /*00dc*/ 	.word	0x00001140


	//   ....[2]....
        /*00e0*/ 	.word	0x00001240


	//----- nvinfo : EIATTR_CRS_STACK_SIZE
	.align		4
.L_51:
        /*00e4*/ 	.byte	0x04, 0x1e
        /*00e6*/ 	.short	(.L_53 - .L_52)
.L_52:
        /*00e8*/ 	.word	0x00000000


	//----- nvinfo : EIATTR_CBANK_PARAM_SIZE
	.align		4
.L_53:
        /*00ec*/ 	.byte	0x03, 0x19
        /*00ee*/ 	.short	0x0018


	//----- nvinfo : EIATTR_PARAM_CBANK
	.align		4
        /*00f0*/ 	.byte	0x04, 0x0a
        /*00f2*/ 	.short	(.L_55 - .L_54)
	.align		4
.L_54:
        /*00f4*/ 	.word	index@(.nv.constant0._Z31treeReductionBlockStridedKernelILi8EEvjPKiPx)
        /*00f8*/ 	.short	0x0380
        /*00fa*/ 	.short	0x0018


	//----- nvinfo : EIATTR_SW_WAR
	.align		4
.L_55:
        /*00fc*/ 	.byte	0x04, 0x36
        /*00fe*/ 	.short	(.L_57 - .L_56)
.L_56:
        /*0100*/ 	.word	0x00000008
.L_57:


//--------------------- .nv.info._Z36treeReductionGridStridedKernelPaddedILi8EEvjPKiPx --------------------------
	.section	.nv.info._Z36treeReductionGridStridedKernelPaddedILi8EEvjPKiPx,"",@"SHT_CUDA_INFO"
	.sectionflags	@""
	.align	4


	//----- nvinfo : EIATTR_CUDA_API_VERSION
	.align		4
        /*0000*/ 	.byte	0x04, 0x37
        /*0002*/ 	.short	(.L_59 - .L_58)
.L_58:
        /*0004*/ 	.word	0x00000082


	//----- nvinfo : EIATTR_KPARAM_INFO
	.align		4
.L_59:
        /*0008*/ 	.byte	0x04, 0x17
        /*000a*/ 	.short	(.L_61 - .L_60)
.L_60:
        /*000c*/ 	.word	0x00000000
        /*0010*/ 	.short	0x0002
        /*0012*/ 	.short	0x0010
        /*0014*/ 	.byte	0x00, 0xf5, 0x21, 0x00


	//----- nvinfo : EIATTR_KPARAM_INFO
	.align		4
.L_61:
        /*0018*/ 	.byte	0x04, 0x17
        /*001a*/ 	.short	(.L_63 - .L_62)
.L_62:
        /*001c*/ 	.word	0x00000000
        /*0020*/ 	.short	0x0001
        /*0022*/ 	.short	0x0008
        /*0024*/ 	.byte	0x00, 0xf5, 0x21, 0x00


	//----- nvinfo : EIATTR_KPARAM_INFO
	.align		4
.L_63:
        /*0028*/ 	.byte	0x04, 0x17
        /*002a*/ 	.short	(.L_65 - .L_64)
.L_64:
        /*002c*/ 	.word	0x00000000
        /*0030*/ 	.short	0x0000
        /*0032*/ 	.short	0x0000
        /*0034*/ 	.byte	0x00, 0xf0, 0x11, 0x00


	//----- nvinfo : EIATTR_SPARSE_MMA_MASK
	.align		4
.L_65:
        /*0038*/ 	.byte	0x03, 0x50
        /*003a*/ 	.short	0x0000


	//----- nvinfo : EIATTR_MAXREG_COUNT
	.align		4
        /*003c*/ 	.byte	0x03, 0x1b
        /*003e*/ 	.short	0x00ff


	//----- nvinfo : EIATTR_NUM_BARRIERS
	.align		4
        /*0040*/ 	.byte	0x02, 0x4c
        /*0042*/ 	.byte	0x01
	.zero		1


	//----- nvinfo : EIATTR_MERCURY_ISA_VERSION
	.align		4
        /*0044*/ 	.byte	0x03, 0x5f
        /*0046*/ 	.short	0x0101


	//----- nvinfo : EIATTR_COOP_GROUP_MASK_REGIDS
	.align		4
        /*0048*/ 	.byte	0x04, 0x29
        /*004a*/ 	.short	(.L_67 - .L_66)


	//   ....[0]....
.L_66:
        /*004c*/ 	.word	0xffffffff


	//   ....[1]....
        /*0050*/ 	.word	0xffffffff


	//   ....[2]....
        /*0054*/ 	.word	0x05000006


	//   ....[3]....
        /*0058*/ 	.word	0x05000006


	//   ....[4]....
        /*005c*/ 	.word	0x05000003


	//   ....[5]....
        /*0060*/ 	.word	0x05000003


	//   ....[6]....
        /*0064*/ 	.word	0x05000002


	//   ....[7]....
        /*0068*/ 	.word	0x05000002


	//   ....[8]....
        /*006c*/ 	.word	0x0500000c


	//   ....[9]....
        /*0070*/ 	.word	0x0500000c


	//   ....[10]....
        /*0074*/ 	.word	0x05000003


	//   ....[11]....
        /*0078*/ 	.word	0x05000003


	//   ....[12]....
        /*007c*/ 	.word	0x05000002


	//   ....[13]....
        /*0080*/ 	.word	0x05000002


	//   ....[14]....
        /*0084*/ 	.word	0x0500000c


	//   ....[15]....
        /*0088*/ 	.word	0x0500000c


	//----- nvinfo : EIATTR_COOP_GROUP_INSTR_OFFSETS
	.align		4
.L_67:
        /*008c*/ 	.byte	0x04, 0x28
        /*008e*/ 	.short	(.L_69 - .L_68)


	//   ....[0]....
.L_68:
        /*0090*/ 	.word	0x00000180


	//   ....[1]....
        /*0094*/ 	.word	0x000001b0


	//   ....[2]....
        /*0098*/ 	.word	0x000001f0


	//   ....[3]....
        /*009c*/ 	.word	0x00000200


	//   ....[4]....
        /*00a0*/ 	.word	0x00000230


	//   ....[5]....
        /*00a4*/ 	.word	0x00000250


	//   ....[6]....
        /*00a8*/ 	.word	0x00000280


	//   ....[7]....
        /*00ac*/ 	.word	0x000002a0


	//   ....[8]....
        /*00b0*/ 	.word	0x000002f0


	//   ....[9]....
        /*00b4*/ 	.word	0x00000310


	//   ....[10]....
        /*00b8*/ 	.word	0x000003e0


	//   ....[11]....
        /*00bc*/ 	.word	0x000003f0


	//   ....[12]....
        /*00c0*/ 	.word	0x00000430


	//   ....[13]....
        /*00c4*/ 	.word	0x00000440


	//   ....[14]....
        /*00c8*/ 	.word	0x00000470


	//   ....[15]....
        /*00cc*/ 	.word	0x00000480


	//----- nvinfo : EIATTR_VRC_CTA_INIT_COUNT
	.align		4
.L_69:
        /*00d0*/ 	.byte	0x02, 0x4a
	.zero		1
	.zero		1


	//----- nvinfo : EIATTR_EXIT_INSTR_OFFSETS
	.align		4
        /*00d4*/ 	.byte	0x04, 0x1c
        /*00d6*/ 	.short	(.L_71 - .L_70)


	//   ....[0]....
.L_70:
        /*00d8*/ 	.word	0x00000380


	//   ....[1]....
        /*00dc*/ 	.word	0x00000490


	//   ....[2]....
        /*00e0*/ 	.word	0x00000590


	//----- nvinfo : EIATTR_CRS_STACK_SIZE
	.align		4
.L_71:
        /*00e4*/ 	.byte	0x04, 0x1e
        /*00e6*/ 	.short	(.L_73 - .L_72)
.L_72:
        /*00e8*/ 	.word	0x00000000


	//----- nvinfo : EIATTR_CBANK_PARAM_SIZE
	.align		4
.L_73:
        /*00ec*/ 	.byte	0x03, 0x19
        /*00ee*/ 	.short	0x0018


	//----- nvinfo : EIATTR_PARAM_CBANK
	.align		4
        /*00f0*/ 	.byte	0x04, 0x0a
        /*00f2*/ 	.short	(.L_75 - .L_74)
	.align		4
.L_74:
        /*00f4*/ 	.word	index@(.nv.constant0._Z36treeReductionGridStridedKernelPaddedILi8EEvjPKiPx)
        /*00f8*/ 	.short	0x0380
        /*00fa*/ 	.short	0x0018


	//----- nvinfo : EIATTR_SW_WAR
	.align		4
.L_75:
        /*00fc*/ 	.byte	0x04, 0x36
        /*00fe*/ 	.short	(.L_77 - .L_76)
.L_76:
        /*0100*/ 	.word	0x00000008
.L_77:


//--------------------- .nv.callgraph             --------------------------
	.section	.nv.callgraph,"",@"SHT_CUDA_CALLGRAPH"
	.align	4
	.sectionentsize	8
	.align		4
        /*0000*/ 	.word	0x00000000
	.align		4
        /*0004*/ 	.word	0xffffffff
	.align		4
        /*0008*/ 	.word	0x00000000
	.align		4
        /*000c*/ 	.word	0xfffffffe
	.align		4
        /*0010*/ 	.word	0x00000000
	.align		4
        /*0014*/ 	.word	0xfffffffd
	.align		4
        /*0018*/ 	.word	0x00000000
	.align		4
        /*001c*/ 	.word	0xfffffffc


//--------------------- .text._Z31treeReductionBlockStridedKernelILi9EEvjPKiPx --------------------------
	.section	.text._Z31treeReductionBlockStridedKernelILi9EEvjPKiPx,"ax",@progbits
	.align	128
        .global         _Z31treeReductionBlockStridedKernelILi9EEvjPKiPx
        .type           _Z31treeReductionBlockStridedKernelILi9EEvjPKiPx,@function
        .size           _Z31treeReductionBlockStridedKernelILi9EEvjPKiPx,(.L_x_31 - _Z31treeReductionBlockStridedKernelILi9EEvjPKiPx)
        .other          _Z31treeReductionBlockStridedKernelILi9EEvjPKiPx,@"STO_CUDA_ENTRY STV_DEFAULT"
_Z31treeReductionBlockStridedKernelILi9EEvjPKiPx:
.text._Z31treeReductionBlockStridedKernelILi9EEvjPKiPx:
[----:B------:R-:W-:Y:S08]  /*0000*/  LDC R1, c[0x0][0x37c] ;  /* 0x0000df00ff017b82 */ /* 0x000ff00000000800 */
[----:B------:R-:W0:Y:S01]  /*0010*/  LDC R0, c[0x0][0x370] ;  /* 0x0000dc00ff007b82 */ /* 0x000e220000000800 */
[----:B------:R-:W1:Y:S01]  /*0020*/  LDCU UR5, c[0x0][0x380] ;  /* 0x00007000ff0577ac */ /* 0x000e620008000800 */
[----:B------:R-:W2:Y:S06]  /*0030*/  LDCU.64 UR6, c[0x0][0x358] ;  /* 0x00006b00ff0677ac */ /* 0x000eac0008000a00 */
[----:B------:R-:W3:Y:S01]  /*0040*/  LDC.64 R12, c[0x0][0x388] ;  /* 0x0000e200ff0c7b82 */ /* 0x000ee20000000a00 */
[----:B-1----:R-:W-:Y:S01]  /*0050*/  USHF.R.U32.HI UR4, URZ, 0x9, UR5 ;  /* 0x00000009ff047899 */ /* 0x002fe20008011605 */
[----:B0-----:R-:W0:Y:S01]  /*0060*/  I2F.U32.RP R4, R0 ;  /* 0x0000000000047306 */ /* 0x001e220000209000 */
[----:B------:R-:W-:-:S07]  /*0070*/  ISETP.NE.U32.AND P2, PT, R0, RZ, PT ;  /* 0x000000ff0000720c */ /* 0x000fce0003f45070 */
[----:B0-----:R-:W0:Y:S02]  /*0080*/  MUFU.RCP R4, R4 ;  /* 0x0000000400047308 */ /* 0x001e240000001000 */
[----:B0-----:R-:W-:-:S06]  /*0090*/  VIADD R2, R4, 0xffffffe ;  /* 0x0ffffffe04027836 */ /* 0x001fcc0000000000 */
[----:B------:R0:W1:Y:S02]  /*00a0*/  F2I.FTZ.U32.TRUNC.NTZ R3, R2 ;  /* 0x0000000200037305 */ /* 0x000064000021f000 */
[----:B0-----:R-:W-:Y:S02]  /*00b0*/  IMAD.MOV.U32 R2, RZ, RZ, RZ ;  /* 0x000000ffff027224 */ /* 0x001fe400078e00ff */
[----:B-1----:R-:W-:-:S04]  /*00c0*/  IMAD.MOV R5, RZ, RZ, -R3 ;  /* 0x000000ffff057224 */ /* 0x002fc800078e0a03 */
[----:B------:R-:W-:-:S04]  /*00d0*/  IMAD R5, R5, R0, RZ ;  /* 0x0000000005057224 */ /* 0x000fc800078e02ff */
[----:B------:R-:W-:Y:S02]  /*00e0*/  IMAD.HI.U32 R3, R3, R5, R2 ;  /* 0x0000000503037227 */ /* 0x000fe400078e0002 */
[----:B------:R-:W0:Y:S04]  /*00f0*/  S2R R2, SR_CTAID.X ;  /* 0x0000000000027919 */ /* 0x000e280000002500 */
[----:B------:R-:W-:Y:S02]  /*0100*/  IMAD.HI.U32 R5, R3, UR4, RZ ;  /* 0x0000000403057c27 */ /* 0x000fe4000f8e00ff */
[----:B------:R-:W0:Y:S02]  /*0110*/  S2R R3, SR_TID.X ;  /* 0x0000000000037919 */ /* 0x000e240000002100 */
[----:B------:R-:W-:-:S04]  /*0120*/  IMAD.MOV R7, RZ, RZ, -R5 ;  /* 0x000000ffff077224 */ /* 0x000fc800078e0a05 */
[----:B------:R-:W-:-:S05]  /*0130*/  IMAD R7, R0, R7, UR4 ;  /* 0x0000000400077e24 */ /* 0x000fca000f8e0207 */
[----:B------:R-:W-:-:S13]  /*0140*/  ISETP.GE.U32.AND P0, PT, R7, R0, PT ;  /* 0x000000000700720c */ /* 0x000fda0003f06070 */
[----:B------:R-:W-:Y:S02]  /*0150*/  @P0 IMAD.IADD R7, R7, 0x1, -R0 ;  /* 0x0000000107070824 */ /* 0x000fe400078e0a00 */
[----:B------:R-:W-:-:S03]  /*0160*/  @P0 VIADD R5, R5, 0x1 ;  /* 0x0000000105050836 */ /* 0x000fc60000000000 */
[----:B------:R-:W-:-:S13]  /*0170*/  ISETP.GE.U32.AND P1, PT, R7, R0, PT ;  /* 0x000000000700720c */ /* 0x000fda0003f26070 */
[----:B------:R-:W-:Y:S01]  /*0180*/  @P1 VIADD R5, R5, 0x1 ;  /* 0x0000000105051836 */ /* 0x000fe20000000000 */
[----:B------:R-:W-:-:S05]  /*0190*/  @!P2 LOP3.LUT R5, RZ, R0, RZ, 0x33, !PT ;  /* 0x00000000ff05a212 */ /* 0x000fca00078e33ff */
[----:B------:R-:W-:-:S04]  /*01a0*/  IMAD.SHL.U32 R5, R5, 0x200, RZ ;  /* 0x0000020005057824 */ /* 0x000fc800078e00ff */
[----:B0-----:R-:W-:-:S04]  /*01b0*/  IMAD R4, R5, R2, R3 ;  /* 0x0000000205047224 */ /* 0x001fc800078e0203 */
[----:B---3--:R-:W-:-:S05]  /*01c0*/  IMAD.WIDE.U32 R6, R4, 0x4, R12 ;  /* 0x0000000404067825 */ /* 0x008fca00078e000c */
[----:B--2---:R-:W2:Y:S01]  /*01d0*/  LDG.E.CONSTANT R25, desc[UR6][R6.64] ;  /* 0x0000000606197981 */ /* 0x004ea2000c1e9900 */
[----:B------:R-:W-:Y:S01]  /*01e0*/  IMAD.IADD R9, R5, 0x1, R4 ;  /* 0x0000000105097824 */ /* 0x000fe200078e0204 */
[----:B------:R-:W-:Y:S01]  /*01f0*/  BSSY.RECONVERGENT B0, `(.L_x_0) ;  /* 0x00000bc000007945 */ /* 0x000fe20003800200 */
[----:B------:R-:W-:-:S05]  /*0200*/  VIADD R10, R4, 0x200 ;  /* 0x00000200040a7836 */ /* 0x000fca0000000000 */
[----:B------:R-:W-:Y:S02]  /*0210*/  ISETP.GE.U32.AND P0, PT, R10, R9, PT ;  /* 0x000000090a00720c */ /* 0x000fe40003f06070 */
[----:B--2---:R-:W-:-:S11]  /*0220*/  SHF.R.S32.HI R8, RZ, 0x1f, R25 ;  /* 0x0000001fff087819 */ /* 0x004fd60000011419 */
[----:B------:R-:W-:Y:S05]  /*0230*/  @P0 BRA `(.L_x_1) ;  /* 0x0000000800dc0947 */ /* 0x000fea0003800000 */
[----:B------:R-:W-:Y:S01]  /*0240*/  VIADDMNMX.U32 R9, R4, 0x400, R9, !PT ;  /* 0x0000040004097846 */ /* 0x000fe20007800009 */
[----:B------:R-:W-:Y:S03]  /*0250*/  BSSY.RECONVERGENT B1, `(.L_x_2) ;  /* 0x0000060000017945 */ /* 0x000fe60003800200 */
[----:B------:R-:W-:-:S04]  /*0260*/  IADD3 R9, PT, PT, R9, -0x201, -R4 ;  /* 0xfffffdff09097810 */ /* 0x000fc80007ffe804 */
[C---:B------:R-:W-:Y:S02]  /*0270*/  ISETP.GE.U32.AND P0, PT, R9.reuse, 0x1e00, PT ;  /* 0x00001e000900780c */ /* 0x040fe40003f06070 */
[----:B------:R-:W-:Y:S01]  /*0280*/  LEA.HI R6, R9, 0x1, RZ, 0x17 ;  /* 0x0000000109067811 */ /* 0x000fe200078fb8ff */
[----:B------:R-:W-:-:S03]  /*0290*/  IMAD.MOV.U32 R9, RZ, RZ, R10 ;  /* 0x000000ffff097224 */ /* 0x000fc600078e000a */
[----:B------:R-:W-:-:S07]  /*02a0*/  LOP3.LUT R7, R6, 0xf, RZ, 0xc0, !PT ;  /* 0x0000000f06077812 */ /* 0x000fce00078ec0ff */
[----:B------:R-:W-:Y:S05]  /*02b0*/  @!P0 BRA `(.L_x_3) ;  /* 0x0000000400648947 */ /* 0x000fea0003800000 */
[----:B------:R-:W-:Y:S01]  /*02c0*/  LOP3.LUT R10, R6, 0xfffff0, RZ, 0xc0, !PT ;  /* 0x00fffff0060a7812 */ /* 0x000fe200078ec0ff */
[----:B------:R-:W-:Y:S01]  /*02d0*/  BSSY.RECONVERGENT B2, `(.L_x_4) ;  /* 0x0000056000027945 */ /* 0x000fe20003800200 */
[----:B------:R-:W-:-:S03]  /*02e0*/  VIADD R9, R4, 0x1000 ;  /* 0x0000100004097836 */ /* 0x000fc60000000000 */
[----:B------:R-:W-:-:S07]  /*02f0*/  IMAD.MOV R10, RZ, RZ, -R10 ;  /* 0x000000ffff0a7224 */ /* 0x000fce00078e0a0a */
.L_x_5:
[C---:B------:R-:W-:Y:S02]  /*0300*/  VIADD R27, R9.reuse, 0xfffff200 ;  /* 0xfffff200091b7836 */ /* 0x040fe40000000000 */
[----:B------:R-:W-:Y:S02]  /*0310*/  VIADD R19, R9, 0xfffff400 ;  /* 0xfffff40009137836 */ /* 0x000fe40000000000 */
[----:B------:R-:W-:-:S04]  /*0320*/  IMAD.WIDE.U32 R26, R27, 0x4, R12 ;  /* 0x000000041b1a7825 */ /* 0x000fc800078e000c */
[--C-:B------:R-:W-:Y:S01]  /*0330*/  IMAD.WIDE.U32 R18, R19, 0x4, R12.reuse ;  /* 0x0000000413127825 */ /* 0x100fe200078e000c */
[----:B------:R0:W2:Y:S03]  /*0340*/  LDG.E.CONSTANT R22, desc[UR6][R26.64] ;  /* 0x000000061a167981 */ /* 0x0000a6000c1e9900 */
[C---:B------:R-:W-:Y:S01]  /*0350*/  VIADD R17, R9.reuse, 0xfffff600 ;  /* 0xfffff60009117836 */ /* 0x040fe20000000000 */
[----:B------:R-:W3:Y:S01]  /*0360*/  LDG.E.CONSTANT R24, desc[UR6][R18.64] ;  /* 0x0000000612187981 */ /* 0x000ee2000c1e9900 */
[----:B------:R-:W-:Y:S02]  /*0370*/  VIADD R15, R9, 0xfffff800 ;  /* 0xfffff800090f7836 */ /* 0x000fe40000000000 */
[----:B------:R-:W-:-:S04]  /*0380*/  IMAD.WIDE.U32 R16, R17, 0x4, R12 ;  /* 0x0000000411107825 */ /* 0x000fc800078e000c */
[--C-:B------:R-:W-:Y:S01]  /*0390*/  IMAD.WIDE.U32 R14, R15, 0x4, R12.reuse ;  /* 0x000000040f0e7825 */ /* 0x100fe200078e000c */
[----:B------:R-:W4:Y:S04]  /*03a0*/  LDG.E.CONSTANT R4, desc[UR6][R16.64] ;  /* 0x0000000610047981 */ /* 0x000f28000c1e9900 */
[----:B------:R1:W4:Y:S01]  /*03b0*/  LDG.E.CONSTANT R23, desc[UR6][R14.64] ;  /* 0x000000060e177981 */ /* 0x000322000c1e9900 */
[C---:B------:R-:W-:Y:S02]  /*03c0*/  VIADD R29, R9.reuse, 0xfffffa00 ;  /* 0xfffffa00091d7836 */ /* 0x040fe40000000000 */
[----:B------:R-:W-:Y:S02]  /*03d0*/  VIADD R21, R9, 0xfffffc00 ;  /* 0xfffffc0009157836 */ /* 0x000fe40000000000 */
[----:B------:R-:W-:-:S04]  /*03e0*/  IMAD.WIDE.U32 R28, R29, 0x4, R12 ;  /* 0x000000041d1c7825 */ /* 0x000fc800078e000c */
[--C-:B------:R-:W-:Y:S02]  /*03f0*/  IMAD.WIDE.U32 R20, R21, 0x4, R12.reuse ;  /* 0x0000000415147825 */ /* 0x100fe400078e000c */
[----:B------:R5:W4:Y:S02]  /*0400*/  LDG.E.CONSTANT R28, desc[UR6][R28.64] ;  /* 0x000000061c1c7981 */ /* 0x000b24000c1e9900 */
[C---:B0-----:R-:W-:Y:S02]  /*0410*/  VIADD R26, R9.reuse, 0x200 ;  /* 0x00000200091a7836 */ /* 0x041fe40000000000 */
[----:B------:R-:W-:Y:S01]  /*0420*/  VIADD R27, R9, 0xfffffe00 ;  /* 0xfffffe00091b7836 */ /* 0x000fe20000000000 */
[----:B------:R-:W4:Y:S01]  /*0430*/  LDG.E.CONSTANT R11, desc[UR6][R20.64] ;  /* 0x00000006140b7981 */ /* 0x000f22000c1e9900 */
[----:B-1----:R-:W-:-:S04]  /*0440*/  IMAD.WIDE.U32 R14, R26, 0x4, R12 ;  /* 0x000000041a0e7825 */ /* 0x002fc800078e000c */
[----:B------:R-:W-:-:S04]  /*0450*/  IMAD.WIDE.U32 R18, R9, 0x4, R12 ;  /* 0x0000000409127825 */ /* 0x000fc800078e000c */
[--C-:B------:R-:W-:Y:S01]  /*0460*/  IMAD.WIDE.U32 R16, R27, 0x4, R12.reuse ;  /* 0x000000041b107825 */ /* 0x100fe200078e000c */
[----:B------:R0:W4:Y:S04]  /*0470*/  LDG.E.CONSTANT R26, desc[UR6][R18.64] ;  /* 0x00000006121a7981 */ /* 0x000128000c1e9900 */
[----:B------:R1:W4:Y:S01]  /*0480*/  LDG.E.CONSTANT R27, desc[UR6][R16.64] ;  /* 0x00000006101b7981 */ /* 0x000322000c1e9900 */
[C---:B-----5:R-:W-:Y:S02]  /*0490*/  VIADD R29, R9.reuse, 0x800 ;  /* 0x00000800091d7836 */ /* 0x060fe40000000000 */
[----:B0-----:R-:W-:Y:S02]  /*04a0*/  VIADD R19, R9, 0xa00 ;  /* 0x00000a0009137836 */ /* 0x001fe40000000000 */
[----:B-1----:R-:W-:-:S04]  /*04b0*/  IMAD.WIDE.U32 R16, R29, 0x4, R12 ;  /* 0x000000041d107825 */ /* 0x002fc800078e000c */
[----:B------:R-:W-:Y:S02]  /*04c0*/  IMAD.WIDE.U32 R18, R19, 0x4, R12 ;  /* 0x0000000413127825 */ /* 0x000fe400078e000c */
[----:B------:R-:W5:Y:S04]  /*04d0*/  LDG.E.CONSTANT R16, desc[UR6][R16.64] ;  /* 0x0000000610107981 */ /* 0x000f68000c1e9900 */
[----:B------:R-:W5:Y:S01]  /*04e0*/  LDG.E.CONSTANT R18, desc[UR6][R18.64] ;  /* 0x0000000612127981 */ /* 0x000f62000c1e9900 */
[--C-:B--2---:R-:W-:Y:S02]  /*04f0*/  SHF.R.S32.HI R21, RZ, 0x1f, R22.reuse ;  /* 0x0000001fff157819 */ /* 0x104fe40000011416 */
[----:B---3--:R-:W-:Y:S01]  /*0500*/  IADD3 R25, P0, P1, R24, R25, R22 ;  /* 0x0000001918197210 */ /* 0x008fe2000791e016 */
[----:B------:R-:W-:Y:S01]  /*0510*/  VIADD R22, R9, 0x400 ;  /* 0x0000040009167836 */ /* 0x000fe20000000000 */
[----:B------:R-:W-:-:S02]  /*0520*/  SHF.R.S32.HI R20, RZ, 0x1f, R24 ;  /* 0x0000001fff147819 */ /* 0x000fc40000011418 */
[----:B------:R0:W2:Y:S02]  /*0530*/  LDG.E.CONSTANT R24, desc[UR6][R14.64] ;  /* 0x000000060e187981 */ /* 0x0000a4000c1e9900 */
[----:B0-----:R-:W-:Y:S01]  /*0540*/  IADD3.X R15, PT, PT, R20, R8, R21, P0, P1 ;  /* 0x00000008140f7210 */ /* 0x001fe200007e2415 */
[----:B------:R-:W-:Y:S01]  /*0550*/  IMAD.WIDE.U32 R20, R22, 0x4, R12 ;  /* 0x0000000416147825 */ /* 0x000fe200078e000c */
[--C-:B----4-:R-:W-:Y:S02]  /*0560*/  IADD3 R8, P0, P1, R23, R25, R4.reuse ;  /* 0x0000001917087210 */ /* 0x110fe4000791e004 */
[----:B------:R-:W-:Y:S02]  /*0570*/  SHF.R.S32.HI R4, RZ, 0x1f, R4 ;  /* 0x0000001fff047819 */ /* 0x000fe40000011404 */
[----:B------:R-:W-:Y:S01]  /*0580*/  SHF.R.S32.HI R22, RZ, 0x1f, R23 ;  /* 0x0000001fff167819 */ /* 0x000fe20000011417 */
[----:B------:R-:W-:Y:S01]  /*0590*/  VIADD R23, R9, 0x600 ;  /* 0x0000060009177836 */ /* 0x000fe20000000000 */
[----:B------:R-:W2:Y:S02]  /*05a0*/  LDG.E.CONSTANT R25, desc[UR6][R20.64] ;  /* 0x0000000614197981 */ /* 0x000ea4000c1e9900 */
[----:B------:R-:W-:Y:S01]  /*05b0*/  IADD3.X R4, PT, PT, R22, R15, R4, P0, P1 ;  /* 0x0000000f16047210 */ /* 0x000fe200007e2404 */
[----:B------:R-:W-:-:S04]  /*05c0*/  IMAD.WIDE.U32 R14, R23, 0x4, R12 ;  /* 0x00000004170e7825 */ /* 0x000fc800078e000c */
[----:B------:R-:W-:Y:S01]  /*05d0*/  VIADD R23, R9, 0xc00 ;  /* 0x00000c0009177836 */ /* 0x000fe20000000000 */
[----:B------:R0:W5:Y:S03]  /*05e0*/  LDG.E.CONSTANT R29, desc[UR6][R14.64] ;  /* 0x000000060e1d7981 */ /* 0x000166000c1e9900 */
[----:B0-----:R-:W-:-:S06]  /*05f0*/  IMAD.WIDE.U32 R14, R23, 0x4, R12 ;  /* 0x00000004170e7825 */ /* 0x001fcc00078e000c */
[----:B------:R-:W3:Y:S01]  /*0600*/  LDG.E.CONSTANT R15, desc[UR6][R14.64] ;  /* 0x000000060e0f7981 */ /* 0x000ee2000c1e9900 */
[C---:B------:R-:W-:Y:S02]  /*0610*/  VIADD R21, R9.reuse, 0xe00 ;  /* 0x00000e0009157836 */ /* 0x040fe40000000000 */
[----:B------:R-:W-:Y:S02]  /*0620*/  VIADD R23, R9, 0x1000 ;  /* 0x0000100009177836 */ /* 0x000fe40000000000 */
[----:B------:R-:W-:-:S04]  /*0630*/  IMAD.WIDE.U32 R20, R21, 0x4, R12 ;  /* 0x0000000415147825 */ /* 0x000fc800078e000c */
[----:B------:R-:W-:Y:S02]  /*0640*/  IMAD.WIDE.U32 R22, R23, 0x4, R12 ;  /* 0x0000000417167825 */ /* 0x000fe400078e000c */
[----:B------:R-:W4:Y:S04]  /*0650*/  LDG.E.CONSTANT R20, desc[UR6][R20.64] ;  /* 0x0000000614147981 */ /* 0x000f28000c1e9900 */
[----:B------:R-:W4:Y:S01]  /*0660*/  LDG.E.CONSTANT R23, desc[UR6][R22.64] ;  /* 0x0000000616177981 */ /* 0x000f22000c1e9900 */
[--C-:B------:R-:W-:Y:S02]  /*0670*/  IADD3 R8, P0, P1, R11, R8, R28.reuse ;  /* 0x000000080b087210 */ /* 0x100fe4000791e01c */
[----:B------:R-:W-:Y:S02]  /*0680*/  SHF.R.S32.HI R17, RZ, 0x1f, R28 ;  /* 0x0000001fff117819 */ /* 0x000fe4000001141c */
[----:B------:R-:W-:-:S04]  /*0690*/  SHF.R.S32.HI R11, RZ, 0x1f, R11 ;  /* 0x0000001fff0b7819 */ /* 0x000fc8000001140b */
[----:B------:R-:W-:Y:S02]  /*06a0*/  IADD3.X R11, PT, PT, R11, R4, R17, P0, P1 ;  /* 0x000000040b0b7210 */ /* 0x000fe400007e2411 */
[--C-:B------:R-:W-:Y:S02]  /*06b0*/  IADD3 R4, P0, P1, R26, R8, R27.reuse ;  /* 0x000000081a047210 */ /* 0x100fe4000791e01b */
[----:B------:R-:W-:Y:S02]  /*06c0*/  SHF.R.S32.HI R26, RZ, 0x1f, R26 ;  /* 0x0000001fff1a7819 */ /* 0x000fe4000001141a */
[----:B------:R-:W-:-:S04]  /*06d0*/  SHF.R.S32.HI R27, RZ, 0x1f, R27 ;  /* 0x0000001fff1b7819 */ /* 0x000fc8000001141b */
[----:B------:R-:W-:Y:S01]  /*06e0*/  IADD3.X R26, PT, PT, R26, R11, R27, P0, P1 ;  /* 0x0000000b1a1a7210 */ /* 0x000fe200007e241b */
[----:B------:R-:W-:Y:S02]  /*06f0*/  VIADD R10, R10, 0x10 ;  /* 0x000000100a0a7836 */ /* 0x000fe40000000000 */
[----:B------:R-:W-:Y:S01]  /*0700*/  VIADD R9, R9, 0x2000 ;  /* 0x0000200009097836 */ /* 0x000fe20000000000 */
[--C-:B--2---:R-:W-:Y:S02]  /*0710*/  IADD3 R4, P0, P1, R25, R4, R24.reuse ;  /* 0x0000000419047210 */ /* 0x104fe4000791e018 */
[----:B------:R-:W-:Y:S02]  /*0720*/  SHF.R.S32.HI R24, RZ, 0x1f, R24 ;  /* 0x0000001fff187819 */ /* 0x000fe40000011418 */
[----:B------:R-:W-:-:S04]  /*0730*/  SHF.R.S32.HI R25, RZ, 0x1f, R25 ;  /* 0x0000001fff197819 */ /* 0x000fc80000011419 */
[----:B------:R-:W-:Y:S02]  /*0740*/  IADD3.X R24, PT, PT, R25, R26, R24, P0, P1 ;  /* 0x0000001a19187210 */ /* 0x000fe400007e2418 */
[--C-:B-----5:R-:W-:Y:S02]  /*0750*/  IADD3 R25, P0, P1, R16, R4, R29.reuse ;  /* 0x0000000410197210 */ /* 0x120fe4000791e01d */
[----:B------:R-:W-:Y:S02]  /*0760*/  SHF.R.S32.HI R29, RZ, 0x1f, R29 ;  /* 0x0000001fff1d7819 */ /* 0x000fe4000001141d */
[----:B------:R-:W-:-:S04]  /*0770*/  SHF.R.S32.HI R16, RZ, 0x1f, R16 ;  /* 0x0000001fff107819 */ /* 0x000fc80000011410 */
[----:B------:R-:W-:Y:S02]  /*0780*/  IADD3.X R16, PT, PT, R16, R24, R29, P0, P1 ;  /* 0x0000001810107210 */ /* 0x000fe400007e241d */
[--C-:B---3--:R-:W-:Y:S02]  /*0790*/  IADD3 R25, P0, P1, R15, R25, R18.reuse ;  /* 0x000000190f197210 */ /* 0x108fe4000791e012 */
[----:B------:R-:W-:Y:S02]  /*07a0*/  SHF.R.S32.HI R18, RZ, 0x1f, R18 ;  /* 0x0000001fff127819 */ /* 0x000fe40000011412 */
[----:B------:R-:W-:-:S04]  /*07b0*/  SHF.R.S32.HI R15, RZ, 0x1f, R15 ;  /* 0x0000001fff0f7819 */ /* 0x000fc8000001140f */
[----:B------:R-:W-:Y:S02]  /*07c0*/  IADD3.X R15, PT, PT, R15, R16, R18, P0, P1 ;  /* 0x000000100f0f7210 */ /* 0x000fe400007e2412 */
[----:B------:R-:W-:Y:S02]  /*07d0*/  ISETP.NE.AND P0, PT, R10, RZ, PT ;  /* 0x000000ff0a00720c */ /* 0x000fe40003f05270 */
[--C-:B----4-:R-:W-:Y:S02]  /*07e0*/  SHF.R.S32.HI R8, RZ, 0x1f, R20.reuse ;  /* 0x0000001fff087819 */ /* 0x110fe40000011414 */
[----:B------:R-:W-:Y:S02]  /*07f0*/  IADD3 R25, P1, P2, R23, R25, R20 ;  /* 0x0000001917197210 */ /* 0x000fe40007a3e014 */
[----:B------:R-:W-:-:S04]  /*0800*/  SHF.R.S32.HI R23, RZ, 0x1f, R23 ;  /* 0x0000001fff177819 */ /* 0x000fc80000011417 */
[----:B------:R-:W-:-:S03]  /*0810*/  IADD3.X R8, PT, PT, R23, R15, R8, P1, P2 ;  /* 0x0000000f17087210 */ /* 0x000fc60000fe4408 */
[----:B------:R-:W-:Y:S05]  /*0820*/  @P0 BRA `(.L_x_5) ;  /* 0xfffffff800b40947 */ /* 0x000fea000383ffff */
[----:B------:R-:W-:Y:S05]  /*0830*/  BSYNC.RECONVERGENT B2 ;  /* 0x0000000000027941 */ /* 0x000fea0003800200 */
.L_x_4:
[----:B------:R-:W-:-:S07]  /*0840*/  VIADD R9, R9, 0xfffff200 ;  /* 0xfffff20009097836 */ /* 0x000fce0000000000 */
.L_x_3:
[----:B------:R-:W-:Y:S05]  /*0850*/  BSYNC.RECONVERGENT B1 ;  /* 0x0000000000017941 */ /* 0x000fea0003800200 */
.L_x_2:
[----:B------:R-:W-:-:S13]  /*0860*/  ISETP.NE.AND P0, PT, R7, RZ, PT ;  /* 0x000000ff0700720c */ /* 0x000fda0003f05270 */
[----:B------:R-:W-:Y:S05]  /*0870*/  @!P0 BRA `(.L_x_1) ;  /* 0x00000004004c8947 */ /* 0x000fea0003800000 */
[----:B------:R-:W-:Y:S01]  /*0880*/  ISETP.GE.U32.AND P1, PT, R7, 0x8, PT ;  /* 0x000000080700780c */ /* 0x000fe20003f26070 */
[----:B------:R-:W-:Y:S01]  /*0890*/  BSSY.RECONVERGENT B1, `(.L_x_6) ;  /* 0x000002c000017945 */ /* 0x000fe20003800200 */
[----:B------:R-:W-:-:S04]  /*08a0*/  LOP3.LUT R24, R6, 0x7, RZ, 0xc0, !PT ;  /* 0x0000000706187812 */ /* 0x000fc800078ec0ff */
[----:B------:R-:W-:-:S07]  /*08b0*/  ISETP.NE.AND P0, PT, R24, RZ, PT ;  /* 0x000000ff1800720c */ /* 0x000fce0003f05270 */
[----:B------:R-:W-:Y:S06]  /*08c0*/  @!P1 BRA `(.L_x_7) ;  /* 0x0000000000a09947 */ /* 0x000fec0003800000 */
[C---:B------:R-:W-:Y:S01]  /*08d0*/  VIADD R17, R9.reuse, 0x200 ;  /* 0x0000020009117836 */ /* 0x040fe20000000000 */
[C---:B------:R-:W-:Y:S01]  /*08e0*/  IADD3 R15, PT, PT, R9.reuse, 0x400, RZ ;  /* 0x00000400090f7810 */ /* 0x040fe20007ffe0ff */
[----:B------:R-:W-:-:S04]  /*08f0*/  IMAD.WIDE.U32 R10, R9, 0x4, R12 ;  /* 0x00000004090a7825 */ /* 0x000fc800078e000c */
[--C-:B------:R-:W-:Y:S01]  /*0900*/  IMAD.WIDE.U32 R16, R17, 0x4, R12.reuse ;  /* 0x0000000411107825 */ /* 0x100fe200078e000c */
[----:B------:R0:W2:Y:S03]  /*0910*/  LDG.E.CONSTANT R4, desc[UR6][R10.64] ;  /* 0x000000060a047981 */ /* 0x0000a6000c1e9900 */
[----:B------:R-:W-:Y:S01]  /*0920*/  VIADD R21, R9, 0x600 ;  /* 0x0000060009157836 */ /* 0x000fe20000000000 */
[----:B------:R1:W3:Y:S01]  /*0930*/  LDG.E.CONSTANT R7, desc[UR6][R16.64] ;  /* 0x0000000610077981 */ /* 0x0002e2000c1e9900 */
[----:B------:R-:W-:-:S04]  /*0940*/  IMAD.WIDE.U32 R14, R15, 0x4, R12 ;  /* 0x000000040f0e7825 */ /* 0x000fc800078e000c */
[--C-:B------:R-:W-:Y:S02]  /*0950*/  IMAD.WIDE.U32 R20, R21, 0x4, R12.reuse ;  /* 0x0000000415147825 */ /* 0x100fe400078e000c */
[----:B------:R2:W4:Y:S02]  /*0960*/  LDG.E.CONSTANT R14, desc[UR6][R14.64] ;  /* 0x000000060e0e7981 */ /* 0x000524000c1e9900 */
[C---:B------:R-:W-:Y:S02]  /*0970*/  VIADD R23, R9.reuse, 0x800 ;  /* 0x0000080009177836 */ /* 0x040fe40000000000 */
[----:B------:R-:W-:Y:S01]  /*0980*/  VIADD R19, R9, 0xa00 ;  /* 0x00000a0009137836 */ /* 0x000fe20000000000 */
[----:B------:R-:W4:Y:S01]  /*0990*/  LDG.E.CONSTANT R21, desc[UR6][R20.64] ;  /* 0x0000000614157981 */ /* 0x000f22000c1e9900 */
[----:B------:R-:W-:-:S04]  /*09a0*/  IMAD.WIDE.U32 R22, R23, 0x4, R12 ;  /* 0x0000000417167825 */ /* 0x000fc800078e000c */
[C---:B------:R-:W-:Y:S02]  /*09b0*/  VIADD R27, R9.reuse, 0xc00 ;  /* 0x00000c00091b7836 */ /* 0x040fe40000000000 */
[----:B------:R-:W-:Y:S01]  /*09c0*/  VIADD R29, R9, 0xe00 ;  /* 0x00000e00091d7836 */ /* 0x000fe20000000000 */
[----:B------:R-:W5:Y:S01]  /*09d0*/  LDG.E.CONSTANT R22, desc[UR6][R22.64] ;  /* 0x0000000616167981 */ /* 0x000f62000c1e9900 */
[----:B0-----:R-:W-:-:S04]  /*09e0*/  IMAD.WIDE.U32 R10, R19, 0x4, R12 ;  /* 0x00000004130a7825 */ /* 0x001fc800078e000c */
[--C-:B-1----:R-:W-:Y:S02]  /*09f0*/  IMAD.WIDE.U32 R16, R27, 0x4, R12.reuse ;  /* 0x000000041b107825 */ /* 0x102fe400078e000c */
[----:B------:R-:W5:Y:S02]  /*0a00*/  LDG.E.CONSTANT R11, desc[UR6][R10.64] ;  /* 0x000000060a0b7981 */ /* 0x000f64000c1e9900 */
[----:B------:R-:W-:Y:S02]  /*0a10*/  IMAD.WIDE.U32 R18, R29, 0x4, R12 ;  /* 0x000000041d127825 */ /* 0x000fe400078e000c */
[----:B------:R-:W5:Y:S04]  /*0a20*/  LDG.E.CONSTANT R16, desc[UR6][R16.64] ;  /* 0x0000000610107981 */ /* 0x000f68000c1e9900 */
[----:B------:R-:W5:Y:S01]  /*0a30*/  LDG.E.CONSTANT R19, desc[UR6][R18.64] ;  /* 0x0000000612137981 */ /* 0x000f62000c1e9900 */
[----:B------:R-:W-:Y:S01]  /*0a40*/  VIADD R9, R9, 0x1000 ;  /* 0x0000100009097836 */ /* 0x000fe20000000000 */
[----:B--2---:R-:W-:-:S02]  /*0a50*/  SHF.R.S32.HI R15, RZ, 0x1f, R4 ;  /* 0x0000001fff0f7819 */ /* 0x004fc40000011404 */
[----:B---3--:R-:W-:Y:S02]  /*0a60*/  IADD3 R25, P1, P2, R7, R25, R4 ;  /* 0x0000001907197210 */ /* 0x008fe40007a3e004 */
[----:B------:R-:W-:-:S04]  /*0a70*/  SHF.R.S32.HI R7, RZ, 0x1f, R7 ;  /* 0x0000001fff077819 */ /* 0x000fc80000011407 */
[----:B------:R-:W-:Y:S02]  /*0a80*/  IADD3.X R7, PT, PT, R7, R8, R15, P1, P2 ;  /* 0x0000000807077210 */ /* 0x000fe40000fe440f */
[--C-:B----4-:R-:W-:Y:S02]  /*0a90*/  IADD3 R25, P1, P2, R21, R25, R14.reuse ;  /* 0x0000001915197210 */ /* 0x110fe40007a3e00e */
[----:B------:R-:W-:Y:S02]  /*0aa0*/  SHF.R.S32.HI R14, RZ, 0x1f, R14 ;  /* 0x0000001fff0e7819 */ /* 0x000fe4000001140e */
[----:B------:R-:W-:-:S04]  /*0ab0*/  SHF.R.S32.HI R21, RZ, 0x1f, R21 ;  /* 0x0000001fff157819 */ /* 0x000fc80000011415 */
[----:B------:R-:W-:Y:S02]  /*0ac0*/  IADD3.X R14, PT, PT, R21, R7, R14, P1, P2 ;  /* 0x00000007150e7210 */ /* 0x000fe40000fe440e */
[--C-:B-----5:R-:W-:Y:S02]  /*0ad0*/  IADD3 R25, P1, P2, R11, R25, R22.reuse ;  /* 0x000000190b197210 */ /* 0x120fe40007a3e016 */
[----:B------:R-:W-:Y:S02]  /*0ae0*/  SHF.R.S32.HI R22, RZ, 0x1f, R22 ;  /* 0x0000001fff167819 */ /* 0x000fe40000011416 */
[----:B------:R-:W-:Y:S02]  /*0af0*/  SHF.R.S32.HI R11, RZ, 0x1f, R11 ;  /* 0x0000001fff0b7819 */ /* 0x000fe4000001140b */
[--C-:B------:R-:W-:Y:S02]  /*0b00*/  SHF.R.S32.HI R8, RZ, 0x1f, R16.reuse ;  /* 0x0000001fff087819 */ /* 0x100fe40000011410 */
[----:B------:R-:W-:-:S02]  /*0b10*/  IADD3 R25, P3, P4, R19, R25, R16 ;  /* 0x0000001913197210 */ /* 0x000fc40007c7e010 */
[----:B------:R-:W-:Y:S02]  /*0b20*/  IADD3.X R11, PT, PT, R11, R14, R22, P1, P2 ;  /* 0x0000000e0b0b7210 */ /* 0x000fe40000fe4416 */
[----:B------:R-:W-:-:S04]  /*0b30*/  SHF.R.S32.HI R19, RZ, 0x1f, R19 ;  /* 0x0000001fff137819 */ /* 0x000fc80000011413 */
[----:B------:R-:W-:-:S07]  /*0b40*/  IADD3.X R8, PT, PT, R19, R11, R8, P3, P4 ;  /* 0x0000000b13087210 */ /* 0x000fce0001fe8408 */
.L_x_7:
[----:B------:R-:W-:Y:S05]  /*0b50*/  BSYNC.RECONVERGENT B1 ;  /* 0x0000000000017941 */ /* 0x000fea0003800200 */
.L_x_6:
[----:B------:R-:W-:Y:S05]  /*0b60*/  @!P0 BRA `(.L_x_1) ;  /* 0x0000000000908947 */ /* 0x000fea0003800000 */
[----:B------:R-:W-:Y:S01]  /*0b70*/  ISETP.GE.U32.AND P1, PT, R24, 0x4, PT ;  /* 0x000000041800780c */ /* 0x000fe20003f26070 */
[----:B------:R-:W-:Y:S01]  /*0b80*/  BSSY.RECONVERGENT B1, `(.L_x_8) ;  /* 0x0000018000017945 */ /* 0x000fe20003800200 */
[----:B------:R-:W-:-:S04]  /*0b90*/  LOP3.LUT R4, R6, 0x3, RZ, 0xc0, !PT ;  /* 0x0000000306047812 */ /* 0x000fc800078ec0ff */
[----:B------:R-:W-:-:S07]  /*0ba0*/  ISETP.NE.AND P0, PT, R4, RZ, PT ;  /* 0x000000ff0400720c */ /* 0x000fce0003f05270 */
[----:B------:R-:W-:Y:S06]  /*0bb0*/  @!P1 BRA `(.L_x_9) ;  /* 0x0000000000509947 */ /* 0x000fec0003800000 */
[C---:B------:R-:W-:Y:S02]  /*0bc0*/  VIADD R7, R9.reuse, 0x200 ;  /* 0x0000020009077836 */ /* 0x040fe40000000000 */
[----:B------:R-:W-:-:S04]  /*0bd0*/  IMAD.WIDE.U32 R16, R9, 0x4, R12 ;  /* 0x0000000409107825 */ /* 0x000fc800078e000c */
[C---:B------:R-:W-:Y:S02]  /*0be0*/  VIADD R15, R9.reuse, 0x400 ;  /* 0x00000400090f7836 */ /* 0x040fe40000000000 */
[----:B------:R-:W-:Y:S01]  /*0bf0*/  VIADD R11, R9, 0x600 ;  /* 0x00000600090b7836 */ /* 0x000fe20000000000 */
[----:B------:R-:W2:Y:S01]  /*0c00*/  LDG.E.CONSTANT R16, desc[UR6][R16.64] ;  /* 0x0000000610107981 */ /* 0x000ea2000c1e9900 */
[----:B------:R-:W-:-:S04]  /*0c10*/  IMAD.WIDE.U32 R6, R7, 0x4, R12 ;  /* 0x0000000407067825 */ /* 0x000fc800078e000c */
[--C-:B------:R-:W-:Y:S02]  /*0c20*/  IMAD.WIDE.U32 R14, R15, 0x4, R12.reuse ;  /* 0x000000040f0e7825 */ /* 0x100fe400078e000c */
[----:B------:R-:W3:Y:S02]  /*0c30*/  LDG.E.CONSTANT R6, desc[UR6][R6.64] ;  /* 0x0000000606067981 */ /* 0x000ee4000c1e9900 */
[----:B------:R-:W-:Y:S02]  /*0c40*/  IMAD.WIDE.U32 R10, R11, 0x4, R12 ;  /* 0x000000040b0a7825 */ /* 0x000fe400078e000c */
[----:B------:R-:W4:Y:S04]  /*0c50*/  LDG.E.CONSTANT R14, desc[UR6][R14.64] ;  /* 0x000000060e0e7981 */ /* 0x000f28000c1e9900 */
[----:B------:R-:W5:Y:S01]  /*0c60*/  LDG.E.CONSTANT R10, desc[UR6][R10.64] ;  /* 0x000000060a0a7981 */ /* 0x000f62000c1e9900 */
[----:B------:R-:W-:Y:S01]  /*0c70*/  VIADD R9, R9, 0x800 ;  /* 0x0000080009097836 */ /* 0x000fe20000000000 */
[----:B--2---:R-:W-:-:S02]  /*0c80*/  SHF.R.S32.HI R19, RZ, 0x1f, R16 ;  /* 0x0000001fff137819 */ /* 0x004fc40000011410 */
[----:B---3--:R-:W-:Y:S02]  /*0c90*/  IADD3 R25, P1, P2, R6, R25, R16 ;  /* 0x0000001906197210 */ /* 0x008fe40007a3e010 */
[----:B------:R-:W-:Y:S02]  /*0ca0*/  SHF.R.S32.HI R18, RZ, 0x1f, R6 ;  /* 0x0000001fff127819 */ /* 0x000fe40000011406 */
[--C-:B----4-:R-:W-:Y:S02]  /*0cb0*/  SHF.R.S32.HI R21, RZ, 0x1f, R14.reuse ;  /* 0x0000001fff157819 */ /* 0x110fe4000001140e */
[----:B------:R-:W-:Y:S02]  /*0cc0*/  IADD3.X R8, PT, PT, R18, R8, R19, P1, P2 ;  /* 0x0000000812087210 */ /* 0x000fe40000fe4413 */
[----:B-----5:R-:W-:Y:S02]  /*0cd0*/  IADD3 R25, P3, P4, R10, R25, R14 ;  /* 0x000000190a197210 */ /* 0x020fe40007c7e00e */
[----:B------:R-:W-:-:S04]  /*0ce0*/  SHF.R.S32.HI R16, RZ, 0x1f, R10 ;  /* 0x0000001fff107819 */ /* 0x000fc8000001140a */
[----:B------:R-:W-:-:S07]  /*0cf0*/  IADD3.X R8, PT, PT, R16, R8, R21, P3, P4 ;  /* 0x0000000810087210 */ /* 0x000fce0001fe8415 */
.L_x_9:
[----:B------:R-:W-:Y:S05]  /*0d00*/  BSYNC.RECONVERGENT B1 ;  /* 0x0000000000017941 */ /* 0x000fea0003800200 */
.L_x_8:
[----:B------:R-:W-:Y:S05]  /*0d10*/  @!P0 BRA `(.L_x_1) ;  /* 0x0000000000248947 */ /* 0x000fea0003800000 */
[----:B------:R-:W-:-:S07]  /*0d20*/  IMAD.MOV R4, RZ, RZ, -R4 ;  /* 0x000000ffff047224 */ /* 0x000fce00078e0a04 */
.L_x_10:
[----:B------:R-:W-:-:S06]  /*0d30*/  IMAD.WIDE.U32 R6, R9, 0x4, R12 ;  /* 0x0000000409067825 */ /* 0x000fcc00078e000c */
[----:B------:R-:W2:Y:S01]  /*0d40*/  LDG.E.CONSTANT R6, desc[UR6][R6.64] ;  /* 0x0000000606067981 */ /* 0x000ea2000c1e9900 */
[----:B------:R-:W-:Y:S02]  /*0d50*/  VIADD R4, R4, 0x1 ;  /* 0x0000000104047836 */ /* 0x000fe40000000000 */
[----:B------:R-:W-:-:S03]  /*0d60*/  VIADD R9, R9, 0x200 ;  /* 0x0000020009097836 */ /* 0x000fc60000000000 */
[----:B------:R-:W-:Y:S02]  /*0d70*/  ISETP.NE.AND P0, PT, R4, RZ, PT ;  /* 0x000000ff0400720c */ /* 0x000fe40003f05270 */
[----:B--2---:R-:W-:-:S04]  /*0d80*/  IADD3 R25, P1, PT, R6, R25, RZ ;  /* 0x0000001906197210 */ /* 0x004fc80007f3e0ff */
[----:B------:R-:W-:-:S07]  /*0d90*/  LEA.HI.X.SX32 R8, R6, R8, 0x1, P1 ;  /* 0x0000000806087211 */ /* 0x000fce00008f0eff */
[----:B------:R-:W-:Y:S05]  /*0da0*/  @P0 BRA `(.L_x_10) ;  /* 0xfffffffc00e00947 */ /* 0x000fea000383ffff */
.L_x_1:
[----:B------:R-:W-:Y:S05]  /*0db0*/  BSYNC.RECONVERGENT B0 ;  /* 0x0000000000007941 */ /* 0x000fea0003800200 */
.L_x_0:
[----:B------:R-:W-:-:S04]  /*0dc0*/  IMAD R2, R2, 0x200, R3 ;  /* 0x0000020002027824 */ /* 0x000fc800078e0203 */
[----:B------:R-:W-:-:S05]  /*0dd0*/  IMAD R5, R5, R0, R2 ;  /* 0x0000000005057224 */ /* 0x000fca00078e0202 */
[----:B------:R-:W-:-:S13]  /*0de0*/  ISETP.GE.U32.AND P0, PT, R5, UR5, PT ;  /* 0x0000000505007c0c */ /* 0x000fda000bf06070 */
[----:B------:R-:W-:-:S06]  /*0df0*/  @!P0 IMAD.WIDE.U32 R12, R5, 0x4, R12 ;  /* 0x00000004050c8825 */ /* 0x000fcc00078e000c */
[----:B------:R-:W2:Y:S01]  /*0e00*/  @!P0 LDG.E.CONSTANT R12, desc[UR6][R12.64] ;  /* 0x000000060c0c8981 */ /* 0x000ea2000c1e9900 */
[----:B------:R-:W-:Y:S02]  /*0e10*/  IMAD.MOV.U32 R5, RZ, RZ, 0xffff ;  /* 0x0000ffffff057424 */ /* 0x000fe400078e00ff */
[----:B------:R-:W-:Y:S02]  /*0e20*/  HFMA2 R6, -RZ, RZ, 0, 1.5199184417724609375e-05 ;  /* 0x000000ffff067431 */ /* 0x000fe400000001ff */
[----:B------:R-:W-:Y:S01]  /*0e30*/  IMAD.MOV.U32 R4, RZ, RZ, 0xf ;  /* 0x0000000fff047424 */ /* 0x000fe200078e00ff */
[----:B--2---:R-:W-:-:S04]  /*0e40*/  @!P0 IADD3 R25, P1, PT, R12, R25, RZ ;  /* 0x000000190c198210 */ /* 0x004fc80007f3e0ff */
[----:B------:R-:W-:Y:S01]  /*0e50*/  @!P0 LEA.HI.X.SX32 R8, R12, R8, 0x1, P1 ;  /* 0x000000080c088211 */ /* 0x000fe200008f0eff */
[----:B------:R-:W0:Y:S04]  /*0e60*/  SHFL.DOWN PT, R0, R25, 0x10, 0x1f ;  /* 0x0a001f0019007f89 */ /* 0x000e2800000e0000 */
[----:B------:R-:W1:Y:S01]  /*0e70*/  SHFL.DOWN PT, R7, R8, 0x10, 0x1f ;  /* 0x0a001f0008077f89 */ /* 0x000e6200000e0000 */
[----:B0-----:R-:W-:-:S05]  /*0e80*/  IADD3 R10, P0, PT, R0, R25, RZ ;  /* 0x00000019000a7210 */ /* 0x001fca0007f1e0ff */
[----:B-1----:R-:W-:Y:S01]  /*0e90*/  IMAD.X R11, R7, 0x1, R8, P0 ;  /* 0x00000001070b7824 */ /* 0x002fe200000e0608 */
        /* <DEDUP_REMOVED lines=8> */
[----:B------:R-:W-:Y:S01]  /*0f20*/  LOP3.LUT P0, R2, R3, 0x1f, RZ, 0xc0, !PT ;  /* 0x0000001f03027812 */ /* 0x000fe2000780c0ff */
[----:B------:R-:W0:Y:S04]  /*0f30*/  SHFL.DOWN PT, R0, R13, 0x2, 0x1f ;  /* 0x08401f000d007f89 */ /* 0x000e2800000e0000 */
[----:B------:R-:W1:Y:S08]  /*0f40*/  SHFL.DOWN PT, R7, R14, 0x2, 0x1f ;  /* 0x08401f000e077f89 */ /* 0x000e7000000e0000 */
[----:B------:R-:W2:Y:S01]  /*0f50*/  @!P0 S2R R10, SR_CgaCtaId ;  /* 0x00000000000a8919 */ /* 0x000ea20000008800 */
[----:B------:R-:W-:-:S02]  /*0f60*/  @!P0 MOV R9, 0x400 ;  /* 0x0000040000098802 */ /* 0x000fc40000000f00 */
[----:B0-----:R-:W-:Y:S01]  /*0f70*/  IADD3 R11, P1, PT, R0, R13, RZ ;  /* 0x0000000d000b7210 */ /* 0x001fe20007f3e0ff */
[----:B------:R-:W-:-:S04]  /*0f80*/  IMAD.MOV.U32 R0, RZ, RZ, 0x3 ;  /* 0x00000003ff007424 */ /* 0x000fc800078e00ff */
[----:B-1----:R-:W-:Y:S01]  /*0f90*/  IMAD.X R12, R7, 0x1, R14, P1 ;  /* 0x00000001070c7824 */ /* 0x002fe200008e060e */
[----:B------:R-:W0:Y:S01]  /*0fa0*/  SHFL.DOWN PT, R8, R11, 0x1, 0x1f ;  /* 0x08201f000b087f89 */ /* 0x000e2200000e0000 */
[----:B------:R-:W-:-:S03]  /*0fb0*/  ISETP.GT.U32.AND P1, PT, R3, 0x1f, PT ;  /* 0x0000001f0300780c */ /* 0x000fc60003f24070 */
[----:B------:R-:W1:Y:S01]  /*0fc0*/  SHFL.DOWN PT, R7, R12, 0x1, 0x1f ;  /* 0x08201f000c077f89 */ /* 0x000e6200000e0000 */
[----:B--2---:R-:W-:-:S04]  /*0fd0*/  @!P0 LEA R10, R10, R9, 0x18 ;  /* 0x000000090a0a8211 */ /* 0x004fc800078ec0ff */
[----:B------:R-:W-:Y:S02]  /*0fe0*/  @!P0 LEA.HI R3, R3, R10, RZ, 0x1e ;  /* 0x0000000a03038211 */ /* 0x000fe400078ff0ff */
[----:B0-----:R-:W-:-:S05]  /*0ff0*/  IADD3 R8, P2, PT, R8, R11, RZ ;  /* 0x0000000b08087210 */ /* 0x001fca0007f5e0ff */
[----:B-1----:R-:W-:-:S05]  /*1000*/  IMAD.X R9, R7, 0x1, R12, P2 ;  /* 0x0000000107097824 */ /* 0x002fca00010e060c */
[----:B------:R0:W-:Y:S01]  /*1010*/  @!P0 STS.64 [R3], R8 ;  /* 0x0000000803008388 */ /* 0x0001e20000000a00 */
[----:B------:R-:W-:Y:S06]  /*1020*/  BAR.SYNC.DEFER_BLOCKING 0x0 ;  /* 0x0000000000007b1d */ /* 0x000fec0000010000 */
[----:B------:R-:W-:Y:S05]  /*1030*/  @P1 EXIT ;  /* 0x000000000000194d */ /* 0x000fea0003800000 */
[----:B------:R-:W1:Y:S01]  /*1040*/  S2UR UR5, SR_CgaCtaId ;  /* 0x00000000000579c3 */ /* 0x000e620000008800 */
[----:B------:R-:W-:Y:S02]  /*1050*/  UMOV UR4, 0x400 ;  /* 0x0000040000047882 */ /* 0x000fe40000000000 */
[----:B-1----:R-:W-:-:S06]  /*1060*/  ULEA UR4, UR5, UR4, 0x18 ;  /* 0x0000000405047291 */ /* 0x002fcc000f8ec0ff */
[----:B0-----:R-:W-:-:S06]  /*1070*/  LEA R8, R2, UR4, 0x3 ;  /* 0x0000000402087c11 */ /* 0x001fcc000f8e18ff */
[----:B------:R-:W0:Y:S04]  /*1080*/  LDS.64 R8, [R8] ;  /* 0x0000000008087984 */ /* 0x000e280000000a00 */
[----:B0-----:R-:W0:Y:S04]  /*1090*/  SHFL.DOWN PT, R7, R8, 0x8, 0x1f ;  /* 0x09001f0008077f89 */ /* 0x001e2800000e0000 */
[----:B------:R-:W1:Y:S01]  /*10a0*/  SHFL.DOWN PT, R3, R9, 0x8, 0x1f ;  /* 0x09001f0009037f89 */ /* 0x000e6200000e0000 */
[----:B0-----:R-:W-:-:S05]  /*10b0*/  IADD3 R14, P0, PT, R8, R7, RZ ;  /* 0x00000007080e7210 */ /* 0x001fca0007f1e0ff */
[----:B-1----:R-:W-:Y:S01]  /*10c0*/  IMAD.X R15, R9, 0x1, R3, P0 ;  /* 0x00000001090f7824 */ /* 0x002fe200000e0603 */
[----:B------:R-:W0:Y:S04]  /*10d0*/  SHFL.DOWN PT, R7, R14, 0x4, 0x1f ;  /* 0x08801f000e077f89 */ /* 0x000e2800000e0000 */
[----:B------:R-:W1:Y:S01]  /*10e0*/  SHFL.DOWN PT, R3, R15, 0x4, 0x1f ;  /* 0x08801f000f037f89 */ /* 0x000e6200000e0000 */
[----:B0-----:R-:W-:-:S05]  /*10f0*/  IADD3 R10, P0, PT, R7, R14, RZ ;  /* 0x0000000e070a7210 */ /* 0x001fca0007f1e0ff */
[----:B-1----:R-:W-:Y:S01]  /*1100*/  IMAD.X R12, R3, 0x1, R15, P0 ;  /* 0x00000001030c7824 */ /* 0x002fe200000e060f */
[----:B------:R-:W0:Y:S01]  /*1110*/  SHFL.DOWN PT, R7, R10, 0x2, 0x1f ;  /* 0x08401f000a077f89 */ /* 0x000e2200000e0000 */
[----:B------:R-:W-:-:S03]  /*1120*/  ISETP.NE.AND P0, PT, R2, RZ, PT ;  /* 0x000000ff0200720c */ /* 0x000fc60003f05270 */
[----:B------:R-:W1:Y:S01]  /*1130*/  SHFL.DOWN PT, R3, R12, 0x2, 0x1f ;  /* 0x08401f000c037f89 */ /* 0x000e6200000e0000 */
[----:B0-----:R-:W-:-:S05]  /*1140*/  IADD3 R11, P1, PT, R7, R10, RZ ;  /* 0x0000000a070b7210 */ /* 0x001fca0007f3e0ff */
[----:B-1----:R-:W-:Y:S01]  /*1150*/  IMAD.X R13, R3, 0x1, R12, P1 ;  /* 0x00000001030d7824 */ /* 0x002fe200008e060c */
[----:B------:R0:W1:Y:S04]  /*1160*/  SHFL.DOWN PT, R7, R11, 0x1, 0x1f ;  /* 0x08201f000b077f89 */ /* 0x00006800000e0000 */
[----:B------:R0:W2:Y:S01]  /*1170*/  SHFL.DOWN PT, R5, R13, 0x1, 0x1f ;  /* 0x08201f000d057f89 */ /* 0x0000a200000e0000 */
[----:B------:R-:W-:Y:S05]  /*1180*/  @P0 EXIT ;  /* 0x000000000000094d */ /* 0x000fea0003800000 */
[----:B------:R-:W3:Y:S02]  /*1190*/  LDC.64 R2, c[0x0][0x390] ;  /* 0x0000e400ff027b82 */ /* 0x000ee40000000a00 */
[----:B---3--:R3:W5:Y:S01]  /*11a0*/  LDG.E.64 R8, desc[UR6][R2.64] ;  /* 0x0000000602087981 */ /* 0x008762000c1e1b00 */
[----:B01----:R-:W-:-:S05]  /*11b0*/  IADD3 R11, P0, PT, R7, R11, RZ ;  /* 0x0000000b070b7210 */ /* 0x003fca0007f1e0ff */
[----:B--2---:R-:W-:-:S08]  /*11c0*/  IMAD.X R13, R5, 0x1, R13, P0 ;  /* 0x00000001050d7824 */ /* 0x004fd000000e060d */
.L_x_11:
[----:B-----5:R-:W-:Y:S01]  /*11d0*/  IADD3 R6, P0, PT, R8, R11, RZ ;  /* 0x0000000b08067210 */ /* 0x020fe20007f1e0ff */
[----:B------:R-:W-:Y:S01]  /*11e0*/  IMAD.MOV.U32 R4, RZ, RZ, R8 ;  /* 0x000000ffff047224 */ /* 0x000fe200078e0008 */
[----:B------:R-:W-:Y:S05]  /*11f0*/  YIELD ;  /* 0x0000000000007946 */ /* 0x000fea0003800000 */
[----:B------:R-:W-:Y:S02]  /*1200*/  IMAD.MOV.U32 R5, RZ, RZ, R9 ;  /* 0x000000ffff057224 */ /* 0x000fe400078e0009 */
[----:B------:R-:W-:-:S05]  /*1210*/  IMAD.X R7, R9, 0x1, R13, P0 ;  /* 0x0000000109077824 */ /* 0x000fca00000e060d */
[----:B------:R-:W2:Y:S02]  /*1220*/  ATOMG.E.CAS.64.STRONG.GPU PT, R4, [R2], R4, R6 ;  /* 0x00000004020473a9 */ /* 0x000ea400001ee506 */
[----:B--2---:R-:W-:Y:S01]  /*1230*/  ISETP.NE.U32.AND P0, PT, R8, R4, PT ;  /* 0x000000040800720c */ /* 0x004fe20003f05070 */
[----:B------:R-:W-:-:S03]  /*1240*/  IMAD.MOV.U32 R8, RZ, RZ, R4 ;  /* 0x000000ffff087224 */ /* 0x000fc600078e0004 */
[----:B------:R-:W-:Y:S01]  /*1250*/  ISETP.NE.AND.EX P0, PT, R9, R5, PT, P0 ;  /* 0x000000050900720c */ /* 0x000fe20003f05300 */
[----:B------:R-:W-:-:S12]  /*1260*/  IMAD.MOV.U32 R9, RZ, RZ, R5 ;  /* 0x000000ffff097224 */ /* 0x000fd800078e0005 */
[----:B------:R-:W-:Y:S05]  /*1270*/  @P0 BRA `(.L_x_11) ;  /* 0xfffffffc00d40947 */ /* 0x000fea000383ffff */
[----:B------:R-:W-:Y:S05]  /*1280*/  EXIT ;  /* 0x000000000000794d */ /* 0x000fea0003800000 */
.L_x_12:
[----:B------:R-:W-:-:S00]  /*1290*/  BRA `(.L_x_12) ;  /* 0xfffffffc00fc7947 */ /* 0x000fc0000383ffff */
[----:B------:R-:W-:-:S00]  /*12a0*/  NOP ;  /* 0x0000000000007918 */ /* 0x000fc00000000000 */
        /* <DEDUP_REMOVED lines=13> */
.L_x_31:


//--------------------- .text._Z31treeReductionBlockStridedKernelILi8EEvjPKiPx --------------------------
	.section	.text._Z31treeReductionBlockStridedKernelILi8EEvjPKiPx,"ax",@progbits
	.align	128
        .global         _Z31treeReductionBlockStridedKernelILi8EEvjPKiPx
        .type           _Z31treeReductionBlockStridedKernelILi8EEvjPKiPx,@function
        .size           _Z31treeReductionBlockStridedKernelILi8EEvjPKiPx,(.L_x_32 - _Z31treeReductionBlockStridedKernelILi8EEvjPKiPx)
        .other          _Z31treeReductionBlockStridedKernelILi8EEvjPKiPx,@"STO_CUDA_ENTRY STV_DEFAULT"
_Z31treeReductionBlockStridedKernelILi8EEvjPKiPx:
.text._Z31treeReductionBlockStridedKernelILi8EEvjPKiPx:
        /* <DEDUP_REMOVED lines=48> */
.L_x_18:
        /* <DEDUP_REMOVED lines=84> */
.L_x_17:
[----:B------:R-:W-:-:S07]  /*0840*/  VIADD R9, R9, 0xfffff900 ;  /* 0xfffff90009097836 */ /* 0x000fce0000000000 */
.L_x_16:
[----:B------:R-:W-:Y:S05]  /*0850*/  BSYNC.RECONVERGENT B1 ;  /* 0x0000000000017941 */ /* 0x000fea0003800200 */
.L_x_15:
        /* <DEDUP_REMOVED lines=47> */
.L_x_20:
[----:B------:R-:W-:Y:S05]  /*0b50*/  BSYNC.RECONVERGENT B1 ;  /* 0x0000000000017941 */ /* 0x000fea0003800200 */
.L_x_19:
        /* <DEDUP_REMOVED lines=26> */
.L_x_22:
[----:B------:R-:W-:Y:S05]  /*0d00*/  BSYNC.RECONVERGENT B1 ;  /* 0x0000000000017941 */ /* 0x000fea0003800200 */
.L_x_21:
[----:B------:R-:W-:Y:S05]  /*0d10*/  @!P0 BRA `(.L_x_14) ;  /* 0x0000000000248947 */ /* 0x000fea0003800000 */
[----:B------:R-:W-:-:S07]  /*0d20*/  IMAD.MOV R4, RZ, RZ, -R4 ;  /* 0x000000ffff047224 */ /* 0x000fce00078e0a04 */
.L_x_23:
        /* <DEDUP_REMOVED lines=8> */
.L_x_14:
[----:B------:R-:W-:Y:S05]  /*0db0*/  BSYNC.RECONVERGENT B0 ;  /* 0x0000000000007941 */ /* 0x000fea0003800200 */
.L_x_13:
[----:B------:R-:W-:-:S04]  /*0dc0*/  IMAD R2, R2, 0x100, R3 ;  /* 0x0000010002027824 */ /* 0x000fc800078e0203 */
[----:B------:R-:W-:-:S05]  /*0dd0*/  IMAD R5, R5, R0, R2 ;  /* 0x0000000005057224 */ /* 0x000fca00078e0202 */
[----:B------:R-:W-:-:S13]  /*0de0*/  ISETP.GE.U32.AND P0, PT, R5, UR5, PT ;  /* 0x0000000505007c0c */ /* 0x000fda000bf06070 */
[----:B------:R-:W-:-:S06]  /*0df0*/  @!P0 IMAD.WIDE.U32 R12, R5, 0x4, R12 ;  /* 0x00000004050c8825 */ /* 0x000fcc00078e000c */
[----:B------:R-:W2:Y:S01]  /*0e00*/  @!P0 LDG.E.CONSTANT R12, desc[UR6][R12.64] ;  /* 0x000000060c0c8981 */ /* 0x000ea2000c1e9900 */
[----:B------:R-:W-:Y:S02]  /*0e10*/  IMAD.MOV.U32 R6, RZ, RZ, 0xffff ;  /* 0x0000ffffff067424 */ /* 0x000fe400078e00ff */
[----:B------:R-:W-:Y:S01]  /*0e20*/  HFMA2 R2, -RZ, RZ, 0, 1.5199184417724609375e-05 ;  /* 0x000000ffff027431 */ /* 0x000fe200000001ff */
[----:B--2---:R-:W-:-:S04]  /*0e30*/  @!P0 IADD3 R25, P1, PT, R12, R25, RZ ;  /* 0x000000190c198210 */ /* 0x004fc80007f3e0ff */
[----:B------:R-:W-:Y:S01]  /*0e40*/  @!P0 LEA.HI.X.SX32 R8, R12, R8, 0x1, P1 ;  /* 0x000000080c088211 */ /* 0x000fe200008f0eff */
[----:B------:R-:W0:Y:S01]  /*0e50*/  SHFL.DOWN PT, R0, R25, 0x10, 0x1f ;  /* 0x0a001f0019007f89 */ /* 0x000e2200000e0000 */
[----:B------:R-:W-:-:S03]  /*0e60*/  IMAD.MOV.U32 R12, RZ, RZ, 0x3 ;  /* 0x00000003ff0c7424 */ /* 0x000fc600078e00ff */
        /* <DEDUP_REMOVED lines=8> */
[----:B------:R-:W-:-:S03]  /*0ef0*/  IMAD.MOV.U32 R0, RZ, RZ, 0xf ;  /* 0x0000000fff007424 */ /* 0x000fc600078e00ff */
[----:B------:R-:W1:Y:S01]  /*0f00*/  SHFL.DOWN PT, R4, R15, 0x4, 0x1f ;  /* 0x08801f000f047f89 */ /* 0x000e6200000e0000 */
[----:B0-----:R-:W-:-:S05]  /*0f10*/  IADD3 R11, P0, PT, R5, R7, RZ ;  /* 0x00000007050b7210 */ /* 0x001fca0007f1e0ff */
[----:B-1----:R-:W-:Y:S01]  /*0f20*/  IMAD.X R13, R4, 0x1, R15, P0 ;  /* 0x00000001040d7824 */ /* 0x002fe200000e060f */
[----:B------:R-:W0:Y:S01]  /*0f30*/  SHFL.DOWN PT, R5, R11, 0x2, 0x1f ;  /* 0x08401f000b057f89 */ /* 0x000e2200000e0000 */
[----:B------:R-:W-:-:S03]  /*0f40*/  LOP3.LUT P0, R6, R3, 0x1f, RZ, 0xc0, !PT ;  /* 0x0000001f03067812 */ /* 0x000fc6000780c0ff */
[----:B------:R-:W1:Y:S10]  /*0f50*/  SHFL.DOWN PT, R4, R13, 0x2, 0x1f ;  /* 0x08401f000d047f89 */ /* 0x000e7400000e0000 */
[----:B------:R-:W2:Y:S01]  /*0f60*/  @!P0 S2R R8, SR_CgaCtaId ;  /* 0x0000000000088919 */ /* 0x000ea20000008800 */
[----:B------:R-:W-:-:S02]  /*0f70*/  @!P0 MOV R7, 0x400 ;  /* 0x0000040000078802 */ /* 0x000fc40000000f00 */
[----:B0-----:R-:W-:-:S05]  /*0f80*/  IADD3 R9, P1, PT, R5, R11, RZ ;  /* 0x0000000b05097210 */ /* 0x001fca0007f3e0ff */
[----:B-1----:R-:W-:Y:S01]  /*0f90*/  IMAD.X R10, R4, 0x1, R13, P1 ;  /* 0x00000001040a7824 */ /* 0x002fe200008e060d */
[----:B------:R-:W-:Y:S01]  /*0fa0*/  ISETP.GT.U32.AND P1, PT, R3, 0x1f, PT ;  /* 0x0000001f0300780c */ /* 0x000fe20003f24070 */
[----:B------:R-:W0:Y:S04]  /*0fb0*/  SHFL.DOWN PT, R4, R9, 0x1, 0x1f ;  /* 0x08201f0009047f89 */ /* 0x000e2800000e0000 */
        /* <DEDUP_REMOVED lines=27> */
[----:B-1----:R-:W-:-:S05]  /*1170*/  IADD3 R11, P0, PT, R7, R10, RZ ;  /* 0x0000000a070b7210 */ /* 0x002fca0007f1e0ff */
[----:B0-2---:R-:W-:-:S08]  /*1180*/  IMAD.X R13, R6, 0x1, R13, P0 ;  /* 0x00000001060d7824 */ /* 0x005fd000000e060d */
.L_x_24:
        /* <DEDUP_REMOVED lines=12> */
.L_x_25:
        /* <DEDUP_REMOVED lines=11> */
.L_x_32:


//--------------------- .text._Z36treeReductionGridStridedKernelPaddedILi8EEvjPKiPx --------------------------
	.section	.text._Z36treeReductionGridStridedKernelPaddedILi8EEvjPKiPx,"ax",@progbits
	.align	128
        .global         _Z36treeReductionGridStridedKernelPaddedILi8EEvjPKiPx
        .type           _Z36treeReductionGridStridedKernelPaddedILi8EEvjPKiPx,@function
        .size           _Z36treeReductionGridStridedKernelPaddedILi8EEvjPKiPx,(.L_x_33 - _Z36treeReductionGridStridedKernelPaddedILi8EEvjPKiPx)
        .other          _Z36treeReductionGridStridedKernelPaddedILi8EEvjPKiPx,@"STO_CUDA_ENTRY STV_DEFAULT"
_Z36treeReductionGridStridedKernelPaddedILi8EEvjPKiPx:
.text._Z36treeReductionGridStridedKernelPaddedILi8EEvjPKiPx:
[----:B------:R-:W-:Y:S01]  /*0000*/  LDC R1, c[0x0][0x37c] ;  /* 0x0000df00ff017b82 */ /* 0x000fe20000000800 */
[----:B------:R-:W0:Y:S01]  /*0010*/  S2R R0, SR_TID.X ;  /* 0x0000000000007919 */ /* 0x000e220000002100 */
[----:B------:R-:W1:Y:S01]  /*0020*/  LDCU UR4, c[0x0][0x380] ;  /* 0x00007000ff0477ac */ /* 0x000e620008000800 */
[----:B------:R-:W-:Y:S01]  /*0030*/  BSSY.RECONVERGENT B0, `(.L_x_26) ;  /* 0x0000014000007945 */ /* 0x000fe20003800200 */
[----:B------:R-:W-:Y:S01]  /*0040*/  IMAD.MOV.U32 R8, RZ, RZ, RZ ;  /* 0x000000ffff087224 */ /* 0x000fe200078e00ff */
[----:B------:R-:W0:Y:S01]  /*0050*/  S2R R3, SR_CTAID.X ;  /* 0x0000000000037919 */ /* 0x000e220000002500 */
[----:B------:R-:W2:Y:S01]  /*0060*/  LDCU.64 UR6, c[0x0][0x358] ;  /* 0x00006b00ff0677ac */ /* 0x000ea20008000a00 */
[----:B------:R-:W-:Y:S02]  /*0070*/  IMAD.MOV.U32 R11, RZ, RZ, RZ ;  /* 0x000000ffff0b7224 */ /* 0x000fe400078e00ff */
[----:B0-----:R-:W-:-:S05]  /*0080*/  IMAD R2, R3, 0x100, R0 ;  /* 0x0000010003027824 */ /* 0x001fca00078e0200 */
[----:B-1----:R-:W-:-:S13]  /*0090*/  ISETP.GE.U32.AND P0, PT, R2, UR4, PT ;  /* 0x0000000402007c0c */ /* 0x002fda000bf06070 */
[----:B--2---:R-:W-:Y:S05]  /*00a0*/  @P0 BRA `(.L_x_27) ;  /* 0x0000000000300947 */ /* 0x004fea0003800000 */
[----:B------:R-:W0:Y:S01]  /*00b0*/  LDC R6, c[0x0][0x370] ;  /* 0x0000dc00ff067b82 */ /* 0x000e220000000800 */
[----:B------:R-:W-:Y:S02]  /*00c0*/  IMAD.MOV.U32 R7, RZ, RZ, R2 ;  /* 0x000000ffff077224 */ /* 0x000fe400078e0002 */
[----:B------:R-:W-:Y:S02]  /*00d0*/  IMAD.MOV.U32 R8, RZ, RZ, RZ ;  /* 0x000000ffff087224 */ /* 0x000fe400078e00ff */
[----:B------:R-:W-:-:S03]  /*00e0*/  IMAD.MOV.U32 R11, RZ, RZ, RZ ;  /* 0x000000ffff0b7224 */ /* 0x000fc600078e00ff */
[----:B------:R-:W1:Y:S04]  /*00f0*/  LDC.64 R4, c[0x0][0x388] ;  /* 0x0000e200ff047b82 */ /* 0x000e680000000a00 */
.L_x_28:
[----:B-1----:R-:W-:-:S06]  /*0100*/  IMAD.WIDE.U32 R2, R7, 0x4, R4 ;  /* 0x0000000407027825 */ /* 0x002fcc00078e0004 */
[----:B------:R-:W2:Y:S01]  /*0110*/  LDG.E.CONSTANT R2, desc[UR6][R2.64] ;  /* 0x0000000602027981 */ /* 0x000ea2000c1e9900 */
[----:B0-----:R-:W-:-:S05]  /*0120*/  IMAD R7, R6, 0x100, R7 ;  /* 0x0000010006077824 */ /* 0x001fca00078e0207 */
[----:B------:R-:W-:Y:S02]  /*0130*/  ISETP.GE.U32.AND P0, PT, R7, UR4, PT ;  /* 0x0000000407007c0c */ /* 0x000fe4000bf06070 */
[----:B--2---:R-:W-:-:S04]  /*0140*/  IADD3 R8, P1, PT, R2, R8, RZ ;  /* 0x0000000802087210 */ /* 0x004fc80007f3e0ff */
[----:B------:R-:W-:-:S07]  /*0150*/  LEA.HI.X.SX32 R11, R2, R11, 0x1, P1 ;  /* 0x0000000b020b7211 */ /* 0x000fce00008f0eff */
[----:B------:R-:W-:Y:S05]  /*0160*/  @!P0 BRA `(.L_x_28) ;  /* 0xfffffffc00e48947 */ /* 0x000fea000383ffff */
.L_x_27:
[----:B------:R-:W-:Y:S05]  /*0170*/  BSYNC.RECONVERGENT B0 ;  /* 0x0000000000007941 */ /* 0x000fea0003800200 */
.L_x_26:
[----:B------:R-:W0:Y:S01]  /*0180*/  SHFL.DOWN PT, R3, R8, 0x10, 0x1f ;  /* 0x0a001f0008037f89 */ /* 0x000e2200000e0000 */
[----:B------:R-:W-:Y:S02]  /*0190*/  IMAD.MOV.U32 R6, RZ, RZ, 0xffff ;  /* 0x0000ffffff067424 */ /* 0x000fe400078e00ff */
[----:B------:R-:W-:Y:S01]  /*01a0*/  IMAD.MOV.U32 R12, RZ, RZ, 0x3 ;  /* 0x00000003ff0c7424 */ /* 0x000fe200078e00ff */
[----:B------:R-:W1:Y:S01]  /*01b0*/  SHFL.DOWN PT, R2, R11, 0x10, 0x1f ;  /* 0x0a001f000b027f89 */ /* 0x000e6200000e0000 */
[----:B0-----:R-:W-:Y:S01]  /*01c0*/  IADD3 R9, P0, PT, R3, R8, RZ ;  /* 0x0000000803097210 */ /* 0x001fe20007f1e0ff */
[----:B------:R-:W-:-:S03]  /*01d0*/  IMAD.MOV.U32 R3, RZ, RZ, 0xff ;  /* 0x000000ffff037424 */ /* 0x000fc600078e00ff */
[----:B-1----:R-:W-:Y:S01]  /*01e0*/  IADD3.X R15, PT, PT, R2, R11, RZ, P0, !PT ;  /* 0x0000000b020f7210 */ /* 0x002fe200007fe4ff */
        /* <DEDUP_REMOVED lines=14> */
[----:B0-----:R-:W-:-:S04]  /*02d0*/  IADD3 R9, P1, PT, R5, R11, RZ ;  /* 0x0000000b05097210 */ /* 0x001fc80007f3e0ff */
[----:B-1----:R-:W-:Y:S02]  /*02e0*/  IADD3.X R10, PT, PT, R4, R13, RZ, P1, !PT ;  /* 0x0000000d040a7210 */ /* 0x002fe40000ffe4ff */
        /* <DEDUP_REMOVED lines=19> */
[----:B------:R-:W-:Y:S01]  /*0420*/  ISETP.NE.AND P0, PT, R6, RZ, PT ;  /* 0x000000ff0600720c */ /* 0x000fe20003f05270 */
[----:B------:R-:W0:Y:S04]  /*0430*/  SHFL.DOWN PT, R7, R9, 0x2, 0x1f ;  /* 0x08401f0009077f89 */ /* 0x000e2800000e0000 */
        /* <DEDUP_REMOVED lines=10> */
.L_x_29:
[----:B-----5:R-:W-:Y:S01]  /*04e0*/  IADD3 R6, P0, PT, R8, R11, RZ ;  /* 0x0000000b08067210 */ /* 0x020fe20007f1e0ff */
[----:B------:R-:W-:Y:S01]  /*04f0*/  IMAD.MOV.U32 R5, RZ, RZ, R9 ;  /* 0x000000ffff057224 */ /* 0x000fe200078e0009 */
[----:B------:R-:W-:Y:S01]  /*0500*/  MOV R4, R8 ;  /* 0x0000000800047202 */ /* 0x000fe20000000f00 */
[----:B------:R-:W-:Y:S05]  /*0510*/  YIELD ;  /* 0x0000000000007946 */ /* 0x000fea0003800000 */
        /* <DEDUP_REMOVED lines=8> */
.L_x_30:
        /* <DEDUP_REMOVED lines=14> */
.L_x_33:


//--------------------- .nv.shared._Z31treeReductionBlockStridedKernelILi9EEvjPKiPx --------------------------
	.section	.nv.shared._Z31treeReductionBlockStridedKernelILi9EEvjPKiPx,"aw",@nobits
	.sectionflags	@""
	.align	16
	.zero		1024


//--------------------- .nv.shared.reserved.0     --------------------------
	.section	.nv.shared.reserved.0,"aw",@nobits
	.weak		__nv_reservedSMEM_offset_0_alias
	.size		__nv_reservedSMEM_offset_0_alias, 0, 64
	.other		__nv_reservedSMEM_offset_0_alias,@"STO_CUDA_RESERVED_SHARED STV_DEFAULT"
__nv_reservedSMEM_offset_0_alias:
	.zero		0
	.zero		64


//--------------------- .nv.shared._Z31treeReductionBlockStridedKernelILi8EEvjPKiPx --------------------------
	.section	.nv.shared._Z31treeReductionBlockStridedKernelILi8EEvjPKiPx,"aw",@nobits
	.sectionflags	@""
	.align	16
	.zero		1024


//--------------------- .nv.shared._Z36treeReductionGridStridedKernelPaddedILi8EEvjPKiPx --------------------------
	.section	.nv.shared._Z36treeReductionGridStridedKernelPaddedILi8EEvjPKiPx,"aw",@nobits
	.sectionflags	@""
	.align	16
	.zero		1024


//--------------------- .nv.constant0._Z31treeReductionBlockStridedKernelILi9EEvjPKiPx --------------------------
	.section	.nv.constant0._Z31treeReductionBlockStridedKernelILi9EEvjPKiPx,"a",@progbits
	.sectionflags	@""
	.align	4
.nv.constant0._Z31treeReductionBlockStridedKernelILi9EEvjPKiPx:
	.zero		920


//--------------------- .nv.constant0._Z31treeReductionBlockStridedKernelILi8EEvjPKiPx --------------------------
	.section	.nv.constant0._Z31treeReductionBlockStridedKernelILi8EEvjPKiPx,"a",@progbits
	.sectionflags	@""
	.align	4
.nv.constant0._Z31treeReductionBlockStridedKernelILi8EEvjPKiPx:
	.zero		920


//--------------------- .nv.constant0._Z36treeReductionGridStridedKernelPaddedILi8EEvjPKiPx --------------------------
	.section	.nv.constant0._Z36treeReductionGridStridedKernelPaddedILi8EEvjPKiPx,"a",@progbits
	.sectionflags	@""
	.align	4
.nv.constant0._Z36treeReductionGridStridedKernelPaddedILi8EEvjPKiPx:
	.zero		920


//--------------------- SYMBOLS --------------------------

	.type		.nv.reservedSmem.offset0,@object
	.size		.nv.reservedSmem.offset0,0x4
	.type		.nv.reservedSmem.cap,@object
	.size		.nv.reservedSmem.cap,0x4
